	.target	sm_100a

	.elftype	@"ET_EXEC"


//--------------------- .note.nv.tkinfo           --------------------------
	.section	.note.nv.tkinfo,"",@"SHT_NOTE"
	.sectionflags	@"SHF_NOTE_NV_TKINFO"
	.tkinfo
        /*0018*/ 	.word	0x00000002
        /*0030*/ 	.string	""
        /*0030*/ 	.string	"ptxas"
        /*0030*/ 	.string	"Cuda compilation tools, release 13.0, V13.0.88"
        /*0030*/ 	.string	"Build cuda_13.0.r13.0/compiler.36424714_0"
        /*0030*/ 	.string	"-arch sm_100a -m 64 "



//--------------------- .note.nv.cuinfo           --------------------------
	.section	.note.nv.cuinfo,"",@"SHT_NOTE"
	.sectionflags	@"SHF_NOTE_NV_CUINFO"
        /*0018*/ 	.short	0x0002
        /*001a*/ 	.short	0x0064
        /*001c*/ 	.short	0x0082
	.zero		2


//--------------------- .nv.info                  --------------------------
	.section	.nv.info,"",@"SHT_CUDA_INFO"
	.align	4


	//----- nvinfo : EIATTR_REGCOUNT
	.align		4
        /*0000*/ 	.byte	0x04, 0x2f
        /*0002*/ 	.short	(.L_19 - .L_18)
	.align		4
.L_18:
        /*0004*/ 	.word	index@(_ZN7cutlass13device_kernelINS_4gemm6kernel13GemmUniversalIN4cute5tupleIJiiiiEEENS1_10collective13CollectiveMmaINS1_35MainloopSm100TmaUmmaWarpSpecializedILi6ELi2ELi4ENS5_IJNS4_1CILi2EEENSA_ILi4EEENSA_ILi1EEEEEEEENS5_IJNSA_ILi128EEESG_NSA_ILi64EEEEEENS_10tfloat32_tENS5_IJlSD_lEEESJ_SK_NS4_8TiledMMAINS4_8MMA_AtomIJNS4_23SM100_MMA_TF32_2x1SM_SSISJ_SJ_fLi128ELi128ELNS4_4UMMA5MajorE0ELSP_0ELNSO_7ScaleInE0ELSQ_0EEEEEENS4_6LayoutINS5_IJSD_SD_SD_EEENS5_IJNSA_ILi0EEESV_SV_EEEEENS5_IJNS4_10UnderscoreESY_SY_EEEEENS4_28SM100_TMA_2SM_LOAD_MULTICASTENS4_14ComposedLayoutINS4_7SwizzleILi3ELi4ELi3EEENS4_18smem_ptr_flag_bitsILi32EEENST_INS5_IJNSA_ILi8EEENSA_ILi32EEEEEENS5_IJS18_SD_EEEEEEEvNS4_8identityENS4_18SM100_TMA_2SM_LOADES1C_vS1D_EENS_8epilogue10collective18CollectiveEpilogueINS1G_23Sm100TmaWarpSpecializedILi4ELi2ELi16ELb1ELb0EEEJNS5_IJSH_SG_SH_EEENS5_IJNST_ISH_SD_EENST_INS5_IJNSA_ILi16EEESB_EEENS5_IJSD_SH_EEEEEEEESJ_SK_SJ_SK_NS1G_6fusion15FusionCallbacksIS1K_NS1S_17LinearCombinationISJ_fSJ_fLNS_15FloatRoundStyleE2EEES1L_S1R_JEEENS4_5SM1004TMEM4LOAD26SM100_TMEM_LOAD_32dp32b16xENS4_13SM90_TMA_LOADENS12_INS13_ILi2ELi4ELi3EEES16_NST_INS5_IJS17_S1N_EEENS5_IJS1N_SD_EEEEEEENS4_39AutoVectorizingCopyWithAssumedAlignmentILi128EEENS4_14SM90_TMA_STOREES27_S29_S29_EEEvvEEEEvNT_6ParamsE)
        /*0008*/ 	.word	0x0000004d


	//----- nvinfo : EIATTR_FRAME_SIZE
	.align		4
.L_19:
        /*000c*/ 	.byte	0x04, 0x11
        /*000e*/ 	.short	(.L_21 - .L_20)
	.align		4
.L_20:
        /*0010*/ 	.word	index@($__internal_2_$__cuda_sm10x_tcgen05_guardrail_trap_unallocated_columns_being_dealloced)
        /*0014*/ 	.word	0x00000000


	//----- nvinfo : EIATTR_FRAME_SIZE
	.align		4
.L_21:
        /*0018*/ 	.byte	0x04, 0x11
        /*001a*/ 	.short	(.L_23 - .L_22)
	.align		4
.L_22:
        /*001c*/ 	.word	index@($__internal_1_$__cuda_sm10x_tcgen05_guardrail_trap_phase_invalid_during_alloc)
        /*0020*/ 	.word	0x00000000


	//----- nvinfo : EIATTR_FRAME_SIZE
	.align		4
.L_23:
        /*0024*/ 	.byte	0x04, 0x11
        /*0026*/ 	.short	(.L_25 - .L_24)
	.align		4
.L_24:
        /*0028*/ 	.word	index@($__internal_0_$__cuda_sm10x_tcgen05_guardrail_trap_col_being_dealloced_not_returned_by_alloc)
        /*002c*/ 	.word	0x00000000


	//----- nvinfo : EIATTR_FRAME_SIZE
	.align		4
.L_25:
        /*0030*/ 	.byte	0x04, 0x11
        /*0032*/ 	.short	(.L_27 - .L_26)
	.align		4
.L_26:
        /*0034*/ 	.word	index@(_ZN7cutlass13device_kernelINS_4gemm6kernel13GemmUniversalIN4cute5tupleIJiiiiEEENS1_10collective13CollectiveMmaINS1_35MainloopSm100TmaUmmaWarpSpecializedILi6ELi2ELi4ENS5_IJNS4_1CILi2EEENSA_ILi4EEENSA_ILi1EEEEEEEENS5_IJNSA_ILi128EEESG_NSA_ILi64EEEEEENS_10tfloat32_tENS5_IJlSD_lEEESJ_SK_NS4_8TiledMMAINS4_8MMA_AtomIJNS4_23SM100_MMA_TF32_2x1SM_SSISJ_SJ_fLi128ELi128ELNS4_4UMMA5MajorE0ELSP_0ELNSO_7ScaleInE0ELSQ_0EEEEEENS4_6LayoutINS5_IJSD_SD_SD_EEENS5_IJNSA_ILi0EEESV_SV_EEEEENS5_IJNS4_10UnderscoreESY_SY_EEEEENS4_28SM100_TMA_2SM_LOAD_MULTICASTENS4_14ComposedLayoutINS4_7SwizzleILi3ELi4ELi3EEENS4_18smem_ptr_flag_bitsILi32EEENST_INS5_IJNSA_ILi8EEENSA_ILi32EEEEEENS5_IJS18_SD_EEEEEEEvNS4_8identityENS4_18SM100_TMA_2SM_LOADES1C_vS1D_EENS_8epilogue10collective18CollectiveEpilogueINS1G_23Sm100TmaWarpSpecializedILi4ELi2ELi16ELb1ELb0EEEJNS5_IJSH_SG_SH_EEENS5_IJNST_ISH_SD_EENST_INS5_IJNSA_ILi16EEESB_EEENS5_IJSD_SH_EEEEEEEESJ_SK_SJ_SK_NS1G_6fusion15FusionCallbacksIS1K_NS1S_17LinearCombinationISJ_fSJ_fLNS_15FloatRoundStyleE2EEES1L_S1R_JEEENS4_5SM1004TMEM4LOAD26SM100_TMEM_LOAD_32dp32b16xENS4_13SM90_TMA_LOADENS12_INS13_ILi2ELi4ELi3EEES16_NST_INS5_IJS17_S1N_EEENS5_IJS1N_SD_EEEEEEENS4_39AutoVectorizingCopyWithAssumedAlignmentILi128EEENS4_14SM90_TMA_STOREES27_S29_S29_EEEvvEEEEvNT_6ParamsE)
        /*0038*/ 	.word	0x00000000


	//----- nvinfo : EIATTR_MIN_STACK_SIZE
	.align		4
.L_27:
        /*003c*/ 	.byte	0x04, 0x12
        /*003e*/ 	.short	(.L_29 - .L_28)
	.align		4
.L_28:
        /*0040*/ 	.word	index@(_ZN7cutlass13device_kernelINS_4gemm6kernel13GemmUniversalIN4cute5tupleIJiiiiEEENS1_10collective13CollectiveMmaINS1_35MainloopSm100TmaUmmaWarpSpecializedILi6ELi2ELi4ENS5_IJNS4_1CILi2EEENSA_ILi4EEENSA_ILi1EEEEEEEENS5_IJNSA_ILi128EEESG_NSA_ILi64EEEEEENS_10tfloat32_tENS5_IJlSD_lEEESJ_SK_NS4_8TiledMMAINS4_8MMA_AtomIJNS4_23SM100_MMA_TF32_2x1SM_SSISJ_SJ_fLi128ELi128ELNS4_4UMMA5MajorE0ELSP_0ELNSO_7ScaleInE0ELSQ_0EEEEEENS4_6LayoutINS5_IJSD_SD_SD_EEENS5_IJNSA_ILi0EEESV_SV_EEEEENS5_IJNS4_10UnderscoreESY_SY_EEEEENS4_28SM100_TMA_2SM_LOAD_MULTICASTENS4_14ComposedLayoutINS4_7SwizzleILi3ELi4ELi3EEENS4_18smem_ptr_flag_bitsILi32EEENST_INS5_IJNSA_ILi8EEENSA_ILi32EEEEEENS5_IJS18_SD_EEEEEEEvNS4_8identityENS4_18SM100_TMA_2SM_LOADES1C_vS1D_EENS_8epilogue10collective18CollectiveEpilogueINS1G_23Sm100TmaWarpSpecializedILi4ELi2ELi16ELb1ELb0EEEJNS5_IJSH_SG_SH_EEENS5_IJNST_ISH_SD_EENST_INS5_IJNSA_ILi16EEESB_EEENS5_IJSD_SH_EEEEEEEESJ_SK_SJ_SK_NS1G_6fusion15FusionCallbacksIS1K_NS1S_17LinearCombinationISJ_fSJ_fLNS_15FloatRoundStyleE2EEES1L_S1R_JEEENS4_5SM1004TMEM4LOAD26SM100_TMEM_LOAD_32dp32b16xENS4_13SM90_TMA_LOADENS12_INS13_ILi2ELi4ELi3EEES16_NST_INS5_IJS17_S1N_EEENS5_IJS1N_SD_EEEEEEENS4_39AutoVectorizingCopyWithAssumedAlignmentILi128EEENS4_14SM90_TMA_STOREES27_S29_S29_EEEvvEEEEvNT_6ParamsE)
        /*0044*/ 	.word	0x00000000
.L_29:


//--------------------- .nv.compat                --------------------------
	.section	.nv.compat,"",@"SHT_CUDA_COMPAT_INFO"
	.align	4
        /*0000*/ 	.byte	0x02, 0x09, 0x01, 0x00, 0x02, 0x02, 0x02, 0x00, 0x02, 0x05, 0x05, 0x00, 0x03, 0x07, 0x01, 0x01
        /*0010*/ 	.byte	0x02, 0x03, 0x01, 0x00, 0x02, 0x06, 0x01, 0x00, 0x04, 0x0b, 0x08, 0x00, 0x09, 0x00, 0x00, 0x00
        /*0020*/ 	.byte	0x00, 0x00, 0x00, 0x00


//--------------------- .nv.info._ZN7cutlass13device_kernelINS_4gemm6kernel13GemmUniversalIN4cute5tupleIJiiiiEEENS1_10collective13CollectiveMmaINS1_35MainloopSm100TmaUmmaWarpSpecializedILi6ELi2ELi4ENS5_IJNS4_1CILi2EEENSA_ILi4EEENSA_ILi1EEEEEEEENS5_IJNSA_ILi128EEESG_NSA_ILi64EEEEEENS_10tfloat32_tENS5_IJlSD_lEEESJ_SK_NS4_8TiledMMAINS4_8MMA_AtomIJNS4_23SM100_MMA_TF32_2x1SM_SSISJ_SJ_fLi128ELi128ELNS4_4UMMA5MajorE0ELSP_0ELNSO_7ScaleInE0ELSQ_0EEEEEENS4_6LayoutINS5_IJSD_SD_SD_EEENS5_IJNSA_ILi0EEESV_SV_EEEEENS5_IJNS4_10UnderscoreESY_SY_EEEEENS4_28SM100_TMA_2SM_LOAD_MULTICASTENS4_14ComposedLayoutINS4_7SwizzleILi3ELi4ELi3EEENS4_18smem_ptr_flag_bitsILi32EEENST_INS5_IJNSA_ILi8EEENSA_ILi32EEEEEENS5_IJS18_SD_EEEEEEEvNS4_8identityENS4_18SM100_TMA_2SM_LOADES1C_vS1D_EENS_8epilogue10collective18CollectiveEpilogueINS1G_23Sm100TmaWarpSpecializedILi4ELi2ELi16ELb1ELb0EEEJNS5_IJSH_SG_SH_EEENS5_IJNST_ISH_SD_EENST_INS5_IJNSA_ILi16EEESB_EEENS5_IJSD_SH_EEEEEEEESJ_SK_SJ_SK_NS1G_6fusion15FusionCallbacksIS1K_NS1S_17LinearCombinationISJ_fSJ_fLNS_15FloatRoundStyleE2EEES1L_S1R_JEEENS4_5SM1004TMEM4LOAD26SM100_TMEM_LOAD_32dp32b16xENS4_13SM90_TMA_LOADENS12_INS13_ILi2ELi4ELi3EEES16_NST_INS5_IJS17_S1N_EEENS5_IJS1N_SD_EEEEEEENS4_39AutoVectorizingCopyWithAssumedAlignmentILi128EEENS4_14SM90_TMA_STOREES27_S29_S29_EEEvvEEEEvNT_6ParamsE --------------------------
	.section	.nv.info._ZN7cutlass13device_kernelINS_4gemm6kernel13GemmUniversalIN4cute5tupleIJiiiiEEENS1_10collective13CollectiveMmaINS1_35MainloopSm100TmaUmmaWarpSpecializedILi6ELi2ELi4ENS5_IJNS4_1CILi2EEENSA_ILi4EEENSA_ILi1EEEEEEEENS5_IJNSA_ILi128EEESG_NSA_ILi64EEEEEENS_10tfloat32_tENS5_IJlSD_lEEESJ_SK_NS4_8TiledMMAINS4_8MMA_AtomIJNS4_23SM100_MMA_TF32_2x1SM_SSISJ_SJ_fLi128ELi128ELNS4_4UMMA5MajorE0ELSP_0ELNSO_7ScaleInE0ELSQ_0EEEEEENS4_6LayoutINS5_IJSD_SD_SD_EEENS5_IJNSA_ILi0EEESV_SV_EEEEENS5_IJNS4_10UnderscoreESY_SY_EEEEENS4_28SM100_TMA_2SM_LOAD_MULTICASTENS4_14ComposedLayoutINS4_7SwizzleILi3ELi4ELi3EEENS4_18smem_ptr_flag_bitsILi32EEENST_INS5_IJNSA_ILi8EEENSA_ILi32EEEEEENS5_IJS18_SD_EEEEEEEvNS4_8identityENS4_18SM100_TMA_2SM_LOADES1C_vS1D_EENS_8epilogue10collective18CollectiveEpilogueINS1G_23Sm100TmaWarpSpecializedILi4ELi2ELi16ELb1ELb0EEEJNS5_IJSH_SG_SH_EEENS5_IJNST_ISH_SD_EENST_INS5_IJNSA_ILi16EEESB_EEENS5_IJSD_SH_EEEEEEEESJ_SK_SJ_SK_NS1G_6fusion15FusionCallbacksIS1K_NS1S_17LinearCombinationISJ_fSJ_fLNS_15FloatRoundStyleE2EEES1L_S1R_JEEENS4_5SM1004TMEM4LOAD26SM100_TMEM_LOAD_32dp32b16xENS4_13SM90_TMA_LOADENS12_INS13_ILi2ELi4ELi3EEES16_NST_INS5_IJS17_S1N_EEENS5_IJS1N_SD_EEEEEEENS4_39AutoVectorizingCopyWithAssumedAlignmentILi128EEENS4_14SM90_TMA_STOREES27_S29_S29_EEEvvEEEEvNT_6ParamsE,"",@"SHT_CUDA_INFO"
	.sectionflags	@""
	.align	4


	//----- nvinfo : EIATTR_CUDA_API_VERSION
	.align		4
        /*0000*/ 	.byte	0x04, 0x37
        /*0002*/ 	.short	(.L_31 - .L_30)
.L_30:
        /*0004*/ 	.word	0x00000082


	//----- nvinfo : EIATTR_KPARAM_INFO
	.align		4
.L_31:
        /*0008*/ 	.byte	0x04, 0x17
        /*000a*/ 	.short	(.L_33 - .L_32)
.L_32:
        /*000c*/ 	.word	0x00000000
        /*0010*/ 	.short	0x0000
        /*0012*/ 	.short	0x0000
        /*0014*/ 	.byte	0x00, 0xf0, 0x01, 0x20


	//----- nvinfo : EIATTR_AT_ENTRY_FRAGMENTS
	.align		4
.L_33:
        /*0018*/ 	.byte	0x04, 0x4f
        /*001a*/ 	.short	(.L_35 - .L_34)


	//   ....[0]....
.L_34:
        /*001c*/ 	.word	0x00000007


	//----- nvinfo : EIATTR_RESERVED_SMEM_USED
	.align		4
.L_35:
        /*0020*/ 	.byte	0x01, 0x41
	.zero		2


	//----- nvinfo : EIATTR_SPARSE_MMA_MASK
	.align		4
        /*0024*/ 	.byte	0x03, 0x50
        /*0026*/ 	.short	0x0000


	//----- nvinfo : EIATTR_TCGEN05_2CTA_USED
	.align		4
        /*0028*/ 	.byte	0x01, 0x52
	.zero		2


	//----- nvinfo : EIATTR_MAXREG_COUNT
	.align		4
        /*002c*/ 	.byte	0x03, 0x1b
        /*002e*/ 	.short	0x00ff


	//----- nvinfo : EIATTR_NUM_BARRIERS
	.align		4
        /*0030*/ 	.byte	0x02, 0x4c
        /*0032*/ 	.byte	0x07
	.zero		1


	//----- nvinfo : EIATTR_EXTERNS
	.align		4
        /*0034*/ 	.byte	0x04, 0x0f
        /*0036*/ 	.short	(.L_37 - .L_36)


	//   ....[0]....
	.align		4
.L_36:
        /*0038*/ 	.word	index@(__assertfail)


	//----- nvinfo : EIATTR_MERCURY_ISA_VERSION
	.align		4
.L_37:
        /*003c*/ 	.byte	0x03, 0x5f
        /*003e*/ 	.short	0x0101


	//----- nvinfo : EIATTR_INT_WARP_WIDE_INSTR_OFFSETS
	.align		4
        /*0040*/ 	.byte	0x04, 0x31
        /*0042*/ 	.short	(.L_39 - .L_38)


	//   ....[0]....
.L_38:
        /*0044*/ 	.word	0x00000da0


	//   ....[1]....
        /*0048*/ 	.word	0x00000e40


	//   ....[2]....
        /*004c*/ 	.word	0x00004870


	//   ....[3]....
        /*0050*/ 	.word	0x000048a0


	//   ....[4]....
        /*0054*/ 	.word	0x000048c0


	//   ....[5]....
        /*0058*/ 	.word	0x00005400


	//   ....[6]....
        /*005c*/ 	.word	0x000054a0


	//   ....[7]....
        /*0060*/ 	.word	0x00005560


	//   ....[8]....
        /*0064*/ 	.word	0x000055d0


	//   ....[9]....
        /*0068*/ 	.word	0x00005690


	//   ....[10]....
        /*006c*/ 	.word	0x00005730


	//   ....[11]....
        /*0070*/ 	.word	0x000057a0


	//   ....[12]....
        /*0074*/ 	.word	0x00005860


	//   ....[13]....
        /*0078*/ 	.word	0x00005900


	//   ....[14]....
        /*007c*/ 	.word	0x000059a0


	//   ....[15]....
        /*0080*/ 	.word	0x00005a90


	//   ....[16]....
        /*0084*/ 	.word	0x00005b60


	//----- nvinfo : EIATTR_COOP_GROUP_MASK_REGIDS
	.align		4
.L_39:
        /*0088*/ 	.byte	0x04, 0x29
        /*008a*/ 	.short	(.L_41 - .L_40)


	//   ....[0]....
.L_40:
        /*008c*/ 	.word	0xffffffff


	//   ....[1]....
        /*0090*/ 	.word	0xffffffff


	//   ....[2]....
        /*0094*/ 	.word	0xffffffff


	//   ....[3]....
        /*0098*/ 	.word	0xffffffff


	//   ....[4]....
        /*009c*/ 	.word	0xffffffff


	//   ....[5]....
        /*00a0*/ 	.word	0xffffffff


	//   ....[6]....
        /*00a4*/ 	.word	0xffffffff


	//   ....[7]....
        /*00a8*/ 	.word	0xffffffff


	//   ....[8]....
        /*00ac*/ 	.word	0xffffffff


	//   ....[9]....
        /*00b0*/ 	.word	0xffffffff


	//   ....[10]....
        /*00b4*/ 	.word	0xffffffff


	//   ....[11]....
        /*00b8*/ 	.word	0xffffffff


	//   ....[12]....
        /*00bc*/ 	.word	0xffffffff


	//   ....[13]....
        /*00c0*/ 	.word	0xffffffff


	//----- nvinfo : EIATTR_COOP_GROUP_INSTR_OFFSETS
	.align		4
.L_41:
        /*00c4*/ 	.byte	0x04, 0x28
        /*00c6*/ 	.short	(.L_43 - .L_42)


	//   ....[0]....
.L_42:
        /*00c8*/ 	.word	0x000000b0


	//   ....[1]....
        /*00cc*/ 	.word	0x00000510


	//   ....[2]....
        /*00d0*/ 	.word	0x00000710


	//   ....[3]....
        /*00d4*/ 	.word	0x000008a0


	//   ....[4]....
        /*00d8*/ 	.word	0x00000990


	//   ....[5]....
        /*00dc*/ 	.word	0x00000af0


	//   ....[6]....
        /*00e0*/ 	.word	0x00000c80


	//   ....[7]....
        /*00e4*/ 	.word	0x00000ec0


	//   ....[8]....
        /*00e8*/ 	.word	0x000024c0


	//   ....[9]....
        /*00ec*/ 	.word	0x00003490


	//   ....[10]....
        /*00f0*/ 	.word	0x00003960


	//   ....[11]....
        /*00f4*/ 	.word	0x00003990


	//   ....[12]....
        /*00f8*/ 	.word	0x00004770


	//   ....[13]....
        /*00fc*/ 	.word	0x00004980


	//----- nvinfo : EIATTR_VRC_CTA_INIT_COUNT
	.align		4
.L_43:
        /*0100*/ 	.byte	0x02, 0x4a
        /*0102*/ 	.byte	0x80
	.zero		1


	//----- nvinfo : EIATTR_SYSCALL_OFFSETS
	.align		4
        /*0104*/ 	.byte	0x04, 0x46
        /*0106*/ 	.short	(.L_45 - .L_44)


	//   ....[0]....
.L_44:
        /*0108*/ 	.word	0x00006720


	//   ....[1]....
        /*010c*/ 	.word	0x00006810


	//   ....[2]....
        /*0110*/ 	.word	0x00006f70


	//   ....[3]....
        /*0114*/ 	.word	0x00007940


	//   ....[4]....
        /*0118*/ 	.word	0x000082f0


	//   ....[5]....
        /*011c*/ 	.word	0x00008ca0


	//----- nvinfo : EIATTR_MBARRIER_INSTR_OFFSETS
	.align		4
.L_45:
        /*0120*/ 	.byte	0x04, 0x39
        /*0122*/ 	.short	(.L_47 - .L_46)


	//   ....[0]....
.L_46:
        /*0124*/ 	.word	0x00000640
        /*0128*/ 	.word	0x000000ff
        /*012c*/ 	.word	0x00000000
        /*0130*/ 	.short	0x0100
        /*0132*/ 	.byte	0x04
	.zero		1


	//   ....[1]....
        /*0134*/ 	.word	0x00000650
        /*0138*/ 	.word	0x000000ff
        /*013c*/ 	.word	0x00000030
        /*0140*/ 	.short	0x0100
        /*0142*/ 	.byte	0x04
	.zero		1


	//   ....[2]....
        /*0144*/ 	.word	0x00000660
        /*0148*/ 	.word	0x000000ff
        /*014c*/ 	.word	0x00000008
        /*0150*/ 	.short	0x0100
        /*0152*/ 	.byte	0x04
	.zero		1


	//   ....[3]....
        /*0154*/ 	.word	0x00000670
        /*0158*/ 	.word	0x000000ff
        /*015c*/ 	.word	0x00000038
        /*0160*/ 	.short	0x0100
        /*0162*/ 	.byte	0x04
	.zero		1


	//   ....[4]....
        /*0164*/ 	.word	0x00000680
        /*0168*/ 	.word	0x000000ff
        /*016c*/ 	.word	0x00000010
        /*0170*/ 	.short	0x0100
        /*0172*/ 	.byte	0x04
	.zero		1


	//   ....[5]....
        /*0174*/ 	.word	0x00000690
        /*0178*/ 	.word	0x000000ff
        /*017c*/ 	.word	0x00000040
        /*0180*/ 	.short	0x0100
        /*0182*/ 	.byte	0x04
	.zero		1


	//   ....[6]....
        /*0184*/ 	.word	0x000006a0
        /*0188*/ 	.word	0x000000ff
        /*018c*/ 	.word	0x00000018
        /*0190*/ 	.short	0x0100
        /*0192*/ 	.byte	0x04
	.zero		1


	//   ....[7]....
        /*0194*/ 	.word	0x000006b0
        /*0198*/ 	.word	0x000000ff
        /*019c*/ 	.word	0x00000048
        /*01a0*/ 	.short	0x0100
        /*01a2*/ 	.byte	0x04
	.zero		1


	//   ....[8]....
        /*01a4*/ 	.word	0x000006c0
        /*01a8*/ 	.word	0x000000ff
        /*01ac*/ 	.word	0x00000020
        /*01b0*/ 	.short	0x0100
        /*01b2*/ 	.byte	0x04
	.zero		1


	//   ....[9]....
        /*01b4*/ 	.word	0x000006d0
        /*01b8*/ 	.word	0x000000ff
        /*01bc*/ 	.word	0x00000050
        /*01c0*/ 	.short	0x0100
        /*01c2*/ 	.byte	0x04
	.zero		1


	//   ....[10]....
        /*01c4*/ 	.word	0x000006e0
        /*01c8*/ 	.word	0x000000ff
        /*01cc*/ 	.word	0x00000028
        /*01d0*/ 	.short	0x0100
        /*01d2*/ 	.byte	0x04
	.zero		1


	//   ....[11]....
        /*01d4*/ 	.word	0x000006f0
        /*01d8*/ 	.word	0x000000ff
        /*01dc*/ 	.word	0x00000058
        /*01e0*/ 	.short	0x0100
        /*01e2*/ 	.byte	0x04
	.zero		1


	//   ....[12]....
        /*01e4*/ 	.word	0x00000810
        /*01e8*/ 	.word	0x000000ff
        /*01ec*/ 	.word	0x00000060
        /*01f0*/ 	.short	0x0100
        /*01f2*/ 	.byte	0x04
	.zero		1


	//   ....[13]....
        /*01f4*/ 	.word	0x00000820
        /*01f8*/ 	.word	0x000000ff
        /*01fc*/ 	.word	0x00000080
        /*0200*/ 	.short	0x0100
        /*0202*/ 	.byte	0x04
	.zero		1


	//   ....[14]....
        /*0204*/ 	.word	0x00000830
        /*0208*/ 	.word	0x000000ff
        /*020c*/ 	.word	0x00000068
        /*0210*/ 	.short	0x0100
        /*0212*/ 	.byte	0x04
	.zero		1


	//   ....[15]....
        /*0214*/ 	.word	0x00000840
        /*0218*/ 	.word	0x000000ff
        /*021c*/ 	.word	0x00000088
        /*0220*/ 	.short	0x0100
        /*0222*/ 	.byte	0x04
	.zero		1


	//   ....[16]....
        /*0224*/ 	.word	0x00000850
        /*0228*/ 	.word	0x000000ff
        /*022c*/ 	.word	0x00000070
        /*0230*/ 	.short	0x0100
        /*0232*/ 	.byte	0x04
	.zero		1


	//   ....[17]....
        /*0234*/ 	.word	0x00000860
        /*0238*/ 	.word	0x000000ff
        /*023c*/ 	.word	0x00000090
        /*0240*/ 	.short	0x0100
        /*0242*/ 	.byte	0x04
	.zero		1


	//   ....[18]....
        /*0244*/ 	.word	0x00000870
        /*0248*/ 	.word	0x000000ff
        /*024c*/ 	.word	0x00000078
        /*0250*/ 	.short	0x0100
        /*0252*/ 	.byte	0x04
	.zero		1


	//   ....[19]....
        /*0254*/ 	.word	0x00000880
        /*0258*/ 	.word	0x000000ff
        /*025c*/ 	.word	0x00000098
        /*0260*/ 	.short	0x0100
        /*0262*/ 	.byte	0x04
	.zero		1


	//   ....[20]....
        /*0264*/ 	.word	0x00000960
        /*0268*/ 	.word	0x000000ff
        /*026c*/ 	.word	0x000000a0
        /*0270*/ 	.short	0x0100
        /*0272*/ 	.byte	0x06
	.zero		1


	//   ....[21]....
        /*0274*/ 	.word	0x00000970
        /*0278*/ 	.word	0x000000ff
        /*027c*/ 	.word	0x000000a8
        /*0280*/ 	.short	0x0100
        /*0282*/ 	.byte	0x06
	.zero		1


	//   ....[22]....
        /*0284*/ 	.word	0x00000aa0
        /*0288*/ 	.word	0x000000ff
        /*028c*/ 	.word	0x000000b0
        /*0290*/ 	.short	0x0100
        /*0292*/ 	.byte	0x06
	.zero		1


	//   ....[23]....
        /*0294*/ 	.word	0x00000ab0
        /*0298*/ 	.word	0x000000ff
        /*029c*/ 	.word	0x000000c0
        /*02a0*/ 	.short	0x0100
        /*02a2*/ 	.byte	0x06
	.zero		1


	//   ....[24]....
        /*02a4*/ 	.word	0x00000ac0
        /*02a8*/ 	.word	0x000000ff
        /*02ac*/ 	.word	0x000000b8
        /*02b0*/ 	.short	0x0100
        /*02b2*/ 	.byte	0x06
	.zero		1


	//   ....[25]....
        /*02b4*/ 	.word	0x00000ad0
        /*02b8*/ 	.word	0x000000ff
        /*02bc*/ 	.word	0x000000c8
        /*02c0*/ 	.short	0x0100
        /*02c2*/ 	.byte	0x06
	.zero		1


	//   ....[26]....
        /*02c4*/ 	.word	0x00000bf0
        /*02c8*/ 	.word	0x000000ff
        /*02cc*/ 	.word	0x000000d0
        /*02d0*/ 	.short	0x0100
        /*02d2*/ 	.byte	0x04
	.zero		1


	//   ....[27]....
        /*02d4*/ 	.word	0x00000c00
        /*02d8*/ 	.word	0x000000ff
        /*02dc*/ 	.word	0x000000f0
        /*02e0*/ 	.short	0x0100
        /*02e2*/ 	.byte	0x04
	.zero		1


	//   ....[28]....
        /*02e4*/ 	.word	0x00000c10
        /*02e8*/ 	.word	0x000000ff
        /*02ec*/ 	.word	0x000000d8
        /*02f0*/ 	.short	0x0100
        /*02f2*/ 	.byte	0x04
	.zero		1


	//   ....[29]....
        /*02f4*/ 	.word	0x00000c20
        /*02f8*/ 	.word	0x000000ff
        /*02fc*/ 	.word	0x000000f8
        /*0300*/ 	.short	0x0100
        /*0302*/ 	.byte	0x04
	.zero		1


	//   ....[30]....
        /*0304*/ 	.word	0x00000c30
        /*0308*/ 	.word	0x000000ff
        /*030c*/ 	.word	0x000000e0
        /*0310*/ 	.short	0x0100
        /*0312*/ 	.byte	0x04
	.zero		1


	//   ....[31]....
        /*0314*/ 	.word	0x00000c40
        /*0318*/ 	.word	0x000000ff
        /*031c*/ 	.word	0x00000100
        /*0320*/ 	.short	0x0100
        /*0322*/ 	.byte	0x04
	.zero		1


	//   ....[32]....
        /*0324*/ 	.word	0x00000c50
        /*0328*/ 	.word	0x000000ff
        /*032c*/ 	.word	0x000000e8
        /*0330*/ 	.short	0x0100
        /*0332*/ 	.byte	0x04
	.zero		1


	//   ....[33]....
        /*0334*/ 	.word	0x00000c60
        /*0338*/ 	.word	0x000000ff
        /*033c*/ 	.word	0x00000108
        /*0340*/ 	.short	0x0100
        /*0342*/ 	.byte	0x04
	.zero		1


	//   ....[34]....
        /*0344*/ 	.word	0x00000d50
        /*0348*/ 	.word	0x000000ff
        /*034c*/ 	.word	0x00000110
        /*0350*/ 	.short	0x0100
        /*0352*/ 	.byte	0x04
	.zero		1


	//   ....[35]....
        /*0354*/ 	.word	0x00000d60
        /*0358*/ 	.word	0x000000ff
        /*035c*/ 	.word	0x00000120
        /*0360*/ 	.short	0x0100
        /*0362*/ 	.byte	0x04
	.zero		1


	//   ....[36]....
        /*0364*/ 	.word	0x00000d70
        /*0368*/ 	.word	0x000000ff
        /*036c*/ 	.word	0x00000118
        /*0370*/ 	.short	0x0100
        /*0372*/ 	.byte	0x04
	.zero		1


	//   ....[37]....
        /*0374*/ 	.word	0x00000d80
        /*0378*/ 	.word	0x000000ff
        /*037c*/ 	.word	0x00000128
        /*0380*/ 	.short	0x0100
        /*0382*/ 	.byte	0x04
	.zero		1


	//   ....[38]....
        /*0384*/ 	.word	0x00000e80
        /*0388*/ 	.word	0x000000ff
        /*038c*/ 	.word	0x00000130
        /*0390*/ 	.short	0x0100
        /*0392*/ 	.byte	0x06
	.zero		1


	//   ....[39]....
        /*0394*/ 	.word	0x00001aa0
        /*0398*/ 	.word	0x00000000
        /*039c*/ 	.word	0x00000120
        /*03a0*/ 	.short	0x010a
        /*03a2*/ 	.byte	0xff
	.zero		1


	//   ....[40]....
        /*03a4*/ 	.word	0x00001ad0
        /*03a8*/ 	.word	0x00000000
        /*03ac*/ 	.word	0x00000110
        /*03b0*/ 	.short	0x0101
        /*03b2*/ 	.byte	0xff
	.zero		1


	//   ....[41]....
        /*03b4*/ 	.word	0x00001b90
        /*03b8*/ 	.word	0x000000ff
        /*03bc*/ 	.word	0x00000030
        /*03c0*/ 	.short	0x010a
        /*03c2*/ 	.byte	0x04
	.zero		1


	//   ....[42]....
        /*03c4*/ 	.word	0x00001c60
        /*03c8*/ 	.word	0x000000ff
        /*03cc*/ 	.word	0x00000030
        /*03d0*/ 	.short	0x010a
        /*03d2*/ 	.byte	0x05
	.zero		1


	//   ....[43]....
        /*03d4*/ 	.word	0x00001dc0
        /*03d8*/ 	.word	0x000000ff
        /*03dc*/ 	.word	0x00000030
        /*03e0*/ 	.short	0x010a
        /*03e2*/ 	.byte	0x04
	.zero		1


	//   ....[44]....
        /*03e4*/ 	.word	0x00002050
        /*03e8*/ 	.word	0x000000ff
        /*03ec*/ 	.word	0x000000a8
        /*03f0*/ 	.short	0x0101
        /*03f2*/ 	.byte	0x15
	.zero		1


	//   ....[45]....
        /*03f4*/ 	.word	0x00002070
        /*03f8*/ 	.word	0x000000ff
        /*03fc*/ 	.word	0x00000030
        /*0400*/ 	.short	0x010a
        /*0402*/ 	.byte	0x04
	.zero		1


	//   ....[46]....
        /*0404*/ 	.word	0x000020f0
        /*0408*/ 	.word	0x000000ff
        /*040c*/ 	.word	0x00000030
        /*0410*/ 	.short	0x010a
        /*0412*/ 	.byte	0x06
	.zero		1


	//   ....[47]....
        /*0414*/ 	.word	0x00002230
        /*0418*/ 	.word	0x000000ff
        /*041c*/ 	.word	0x00000030
        /*0420*/ 	.short	0x010a
        /*0422*/ 	.byte	0x04
	.zero		1


	//   ....[48]....
        /*0424*/ 	.word	0x000024f0
        /*0428*/ 	.word	0x00000003
        /*042c*/ 	.word	0x000000b0
        /*0430*/ 	.short	0x010a
        /*0432*/ 	.byte	0xff
	.zero		1


	//   ....[49]....
        /*0434*/ 	.word	0x00002640
        /*0438*/ 	.word	0x00000000
        /*043c*/ 	.word	0x00000000
        /*0440*/ 	.short	0x0101
        /*0442*/ 	.byte	0xff
	.zero		1


	//   ....[50]....
        /*0444*/ 	.word	0x00002bf0
        /*0448*/ 	.word	0x000000ff
        /*044c*/ 	.word	0x00000000
        /*0450*/ 	.short	0x010a
        /*0452*/ 	.byte	0x04
	.zero		1


	//   ....[51]....
        /*0454*/ 	.word	0x00002c80
        /*0458*/ 	.word	0x000000ff
        /*045c*/ 	.word	0x00000000
        /*0460*/ 	.short	0x010a
        /*0462*/ 	.byte	0x05
	.zero		1


	//   ....[52]....
        /*0464*/ 	.word	0x00002d10
        /*0468*/ 	.word	0x000000ff
        /*046c*/ 	.word	0x00000000
        /*0470*/ 	.short	0x010a
        /*0472*/ 	.byte	0x05
	.zero		1


	//   ....[53]....
        /*0474*/ 	.word	0x00002da0
        /*0478*/ 	.word	0x000000ff
        /*047c*/ 	.word	0x00000000
        /*0480*/ 	.short	0x010a
        /*0482*/ 	.byte	0x05
	.zero		1


	//   ....[54]....
        /*0484*/ 	.word	0x00002e30
        /*0488*/ 	.word	0x000000ff
        /*048c*/ 	.word	0x00000000
        /*0490*/ 	.short	0x010a
        /*0492*/ 	.byte	0x05
	.zero		1


	//   ....[55]....
        /*0494*/ 	.word	0x00002ed0
        /*0498*/ 	.word	0x00000000
        /*049c*/ 	.word	0x00000000
        /*04a0*/ 	.short	0x010a
        /*04a2*/ 	.byte	0xff
	.zero		1


	//   ....[56]....
        /*04a4*/ 	.word	0x00002ff0
        /*04a8*/ 	.word	0x00000002
        /*04ac*/ 	.word	0x00000110
        /*04b0*/ 	.short	0x010a
        /*04b2*/ 	.byte	0xff
	.zero		1


	//   ....[57]....
        /*04b4*/ 	.word	0x00003060
        /*04b8*/ 	.word	0x00000002
        /*04bc*/ 	.word	0x00000000
        /*04c0*/ 	.short	0x0101
        /*04c2*/ 	.byte	0xff
	.zero		1


	//   ....[58]....
        /*04c4*/ 	.word	0x00003080
        /*04c8*/ 	.word	0x000000ff
        /*04cc*/ 	.word	0x000000c0
        /*04d0*/ 	.short	0x010a
        /*04d2*/ 	.byte	0x04
	.zero		1


	//   ....[59]....
        /*04d4*/ 	.word	0x000031a0
        /*04d8*/ 	.word	0x00000002
        /*04dc*/ 	.word	0x000000b0
        /*04e0*/ 	.short	0x010a
        /*04e2*/ 	.byte	0xff
	.zero		1


	//   ....[60]....
        /*04e4*/ 	.word	0x000032a0
        /*04e8*/ 	.word	0x00000002
        /*04ec*/ 	.word	0x00000000
        /*04f0*/ 	.short	0x0101
        /*04f2*/ 	.byte	0xff
	.zero		1


	//   ....[61]....
        /*04f4*/ 	.word	0x00003330
        /*04f8*/ 	.word	0x000000ff
        /*04fc*/ 	.word	0x000000c0
        /*0500*/ 	.short	0x0106
        /*0502*/ 	.byte	0x04
	.zero		1


	//   ....[62]....
        /*0504*/ 	.word	0x00003350
        /*0508*/ 	.word	0x000000ff
        /*050c*/ 	.word	0x000000c0
        /*0510*/ 	.short	0x010a
        /*0512*/ 	.byte	0x04
	.zero		1


	//   ....[63]....
        /*0514*/ 	.word	0x000033e0
        /*0518*/ 	.word	0x000000ff
        /*051c*/ 	.word	0x000000c0
        /*0520*/ 	.short	0x0106
        /*0522*/ 	.byte	0x07
	.zero		1


	//   ....[64]....
        /*0524*/ 	.word	0x00003420
        /*0528*/ 	.word	0x00000000
        /*052c*/ 	.word	0x000000c0
        /*0530*/ 	.short	0x010a
        /*0532*/ 	.byte	0xff
	.zero		1


	//   ....[65]....
        /*0534*/ 	.word	0x00003660
        /*0538*/ 	.word	0x000000ff
        /*053c*/ 	.word	0x00000008
        /*0540*/ 	.short	0x010a
        /*0542*/ 	.byte	0x05
	.zero		1


	//   ....[66]....
        /*0544*/ 	.word	0x00003680
        /*0548*/ 	.word	0x000000ff
        /*054c*/ 	.word	0x00000008
        /*0550*/ 	.short	0x010a
        /*0552*/ 	.byte	0x05
	.zero		1


	//   ....[67]....
        /*0554*/ 	.word	0x00003810
        /*0558*/ 	.word	0x000000ff
        /*055c*/ 	.word	0x00000008
        /*0560*/ 	.short	0x010a
        /*0562*/ 	.byte	0x05
	.zero		1


	//   ....[68]....
        /*0564*/ 	.word	0x00003830
        /*0568*/ 	.word	0x000000ff
        /*056c*/ 	.word	0x00000008
        /*0570*/ 	.short	0x010a
        /*0572*/ 	.byte	0x05
	.zero		1


	//   ....[69]....
        /*0574*/ 	.word	0x000038f0
        /*0578*/ 	.word	0x000000ff
        /*057c*/ 	.word	0x00000000
        /*0580*/ 	.short	0x0101
        /*0582*/ 	.byte	0x04
	.zero		1


	//   ....[70]....
        /*0584*/ 	.word	0x00003cb0
        /*0588*/ 	.word	0x00000000
        /*058c*/ 	.word	0x000000b0
        /*0590*/ 	.short	0x010a
        /*0592*/ 	.byte	0xff
	.zero		1


	//   ....[71]....
        /*0594*/ 	.word	0x00003d70
        /*0598*/ 	.word	0x00000000
        /*059c*/ 	.word	0x00000000
        /*05a0*/ 	.short	0x0101
        /*05a2*/ 	.byte	0xff
	.zero		1


	//   ....[72]....
        /*05a4*/ 	.word	0x00003e30
        /*05a8*/ 	.word	0x000000ff
        /*05ac*/ 	.word	0x00000000
        /*05b0*/ 	.short	0x010a
        /*05b2*/ 	.byte	0x04
	.zero		1


	//   ....[73]....
        /*05b4*/ 	.word	0x00003e40
        /*05b8*/ 	.word	0x000000ff
        /*05bc*/ 	.word	0x000000f0
        /*05c0*/ 	.short	0x010a
        /*05c2*/ 	.byte	0x2e
	.zero		1


	//   ....[74]....
        /*05c4*/ 	.word	0x00003ef0
        /*05c8*/ 	.word	0x000000ff
        /*05cc*/ 	.word	0x00000000
        /*05d0*/ 	.short	0x010a
        /*05d2*/ 	.byte	0x07
	.zero		1


	//   ....[75]....
        /*05d4*/ 	.word	0x00004020
        /*05d8*/ 	.word	0x000000ff
        /*05dc*/ 	.word	0x00000000
        /*05e0*/ 	.short	0x010a
        /*05e2*/ 	.byte	0x04
	.zero		1


	//   ....[76]....
        /*05e4*/ 	.word	0x00004460
        /*05e8*/ 	.word	0x000000ff
        /*05ec*/ 	.word	0x00000000
        /*05f0*/ 	.short	0x010a
        /*05f2*/ 	.byte	0x04
	.zero		1


	//   ....[77]....
        /*05f4*/ 	.word	0x000044f0
        /*05f8*/ 	.word	0x000000ff
        /*05fc*/ 	.word	0x00000000
        /*0600*/ 	.short	0x010a
        /*0602*/ 	.byte	0x05
	.zero		1


	//   ....[78]....
        /*0604*/ 	.word	0x00004580
        /*0608*/ 	.word	0x000000ff
        /*060c*/ 	.word	0x00000000
        /*0610*/ 	.short	0x010a
        /*0612*/ 	.byte	0x05
	.zero		1


	//   ....[79]....
        /*0614*/ 	.word	0x00004620
        /*0618*/ 	.word	0x00000000
        /*061c*/ 	.word	0x00000000
        /*0620*/ 	.short	0x010a
        /*0622*/ 	.byte	0xff
	.zero		1


	//   ....[80]....
        /*0624*/ 	.word	0x00004660
        /*0628*/ 	.word	0x00000000
        /*062c*/ 	.word	0x00000000
        /*0630*/ 	.short	0x010a
        /*0632*/ 	.byte	0xff
	.zero		1


	//   ....[81]....
        /*0634*/ 	.word	0x000046d0
        /*0638*/ 	.word	0x000000ff
        /*063c*/ 	.word	0x00000000
        /*0640*/ 	.short	0x0101
        /*0642*/ 	.byte	0x04
	.zero		1


	//   ....[82]....
        /*0644*/ 	.word	0x00004710
        /*0648*/ 	.word	0x000000ff
        /*064c*/ 	.word	0x00000130
        /*0650*/ 	.short	0x010a
        /*0652*/ 	.byte	0x29
	.zero		1


	//   ....[83]....
        /*0654*/ 	.word	0x00004760
        /*0658*/ 	.word	0x000000ff
        /*065c*/ 	.word	0x00000000
        /*0660*/ 	.short	0x0101
        /*0662*/ 	.byte	0x04
	.zero		1


	//   ....[84]....
        /*0664*/ 	.word	0x00004c00
        /*0668*/ 	.word	0x0000000c
        /*066c*/ 	.word	0x000000b0
        /*0670*/ 	.short	0x010a
        /*0672*/ 	.byte	0xff
	.zero		1


	//   ....[85]....
        /*0674*/ 	.word	0x00004d70
        /*0678*/ 	.word	0x00000000
        /*067c*/ 	.word	0x00000000
        /*0680*/ 	.short	0x0101
        /*0682*/ 	.byte	0xff
	.zero		1


	//   ....[86]....
        /*0684*/ 	.word	0x00005200
        /*0688*/ 	.word	0x000000ff
        /*068c*/ 	.word	0x000000a8
        /*0690*/ 	.short	0x010a
        /*0692*/ 	.byte	0x15
	.zero		1


	//   ....[87]....
        /*0694*/ 	.word	0x00005380
        /*0698*/ 	.word	0x000000ff
        /*069c*/ 	.word	0x00000080
        /*06a0*/ 	.short	0x010a
        /*06a2*/ 	.byte	0x15
	.zero		1


	//   ....[88]....
        /*06a4*/ 	.word	0x00005580
        /*06a8*/ 	.word	0x000000ff
        /*06ac*/ 	.word	0x00000060
        /*06b0*/ 	.short	0x010b
        /*06b2*/ 	.byte	0x15
	.zero		1


	//   ....[89]....
        /*06b4*/ 	.word	0x00005590
        /*06b8*/ 	.word	0x000000ff
        /*06bc*/ 	.word	0x00000000
        /*06c0*/ 	.short	0x0101
        /*06c2*/ 	.byte	0x06
	.zero		1


	//   ....[90]....
        /*06c4*/ 	.word	0x000055a0
        /*06c8*/ 	.word	0x000000ff
        /*06cc*/ 	.word	0x00000088
        /*06d0*/ 	.short	0x010a
        /*06d2*/ 	.byte	0x15
	.zero		1


	//   ....[91]....
        /*06d4*/ 	.word	0x00005750
        /*06d8*/ 	.word	0x000000ff
        /*06dc*/ 	.word	0x00000068
        /*06e0*/ 	.short	0x010b
        /*06e2*/ 	.byte	0x15
	.zero		1


	//   ....[92]....
        /*06e4*/ 	.word	0x00005760
        /*06e8*/ 	.word	0x000000ff
        /*06ec*/ 	.word	0x00000000
        /*06f0*/ 	.short	0x0101
        /*06f2*/ 	.byte	0x06
	.zero		1


	//   ....[93]....
        /*06f4*/ 	.word	0x00005770
        /*06f8*/ 	.word	0x000000ff
        /*06fc*/ 	.word	0x00000090
        /*0700*/ 	.short	0x010a
        /*0702*/ 	.byte	0x15
	.zero		1


	//   ....[94]....
        /*0704*/ 	.word	0x00005920
        /*0708*/ 	.word	0x000000ff
        /*070c*/ 	.word	0x00000070
        /*0710*/ 	.short	0x010b
        /*0712*/ 	.byte	0x15
	.zero		1


	//   ....[95]....
        /*0714*/ 	.word	0x00005930
        /*0718*/ 	.word	0x000000ff
        /*071c*/ 	.word	0x00000000
        /*0720*/ 	.short	0x0101
        /*0722*/ 	.byte	0x06
	.zero		1


	//   ....[96]....
        /*0724*/ 	.word	0x00005940
        /*0728*/ 	.word	0x000000ff
        /*072c*/ 	.word	0x00000098
        /*0730*/ 	.short	0x010a
        /*0732*/ 	.byte	0x15
	.zero		1


	//   ....[97]....
        /*0734*/ 	.word	0x00005b80
        /*0738*/ 	.word	0x000000ff
        /*073c*/ 	.word	0x00000078
        /*0740*/ 	.short	0x010b
        /*0742*/ 	.byte	0x15
	.zero		1


	//   ....[98]....
        /*0744*/ 	.word	0x00005b90
        /*0748*/ 	.word	0x000000ff
        /*074c*/ 	.word	0x00000000
        /*0750*/ 	.short	0x0101
        /*0752*/ 	.byte	0x25
	.zero		1


	//   ....[99]....
        /*0754*/ 	.word	0x00005bd0
        /*0758*/ 	.word	0x000000ff
        /*075c*/ 	.word	0x00000080
        /*0760*/ 	.short	0x010a
        /*0762*/ 	.byte	0x15
	.zero		1


	//   ....[100]....
        /*0764*/ 	.word	0x00005bf0
        /*0768*/ 	.word	0x000000ff
        /*076c*/ 	.word	0x00000088
        /*0770*/ 	.short	0x010a
        /*0772*/ 	.byte	0x15
	.zero		1


	//   ....[101]....
        /*0774*/ 	.word	0x00005c10
        /*0778*/ 	.word	0x000000ff
        /*077c*/ 	.word	0x00000090
        /*0780*/ 	.short	0x010a
        /*0782*/ 	.byte	0x15
	.zero		1


	//   ....[102]....
        /*0784*/ 	.word	0x00005c50
        /*0788*/ 	.word	0x00000000
        /*078c*/ 	.word	0x00000098
        /*0790*/ 	.short	0x010a
        /*0792*/ 	.byte	0xff
	.zero		1


	//   ....[103]....
        /*0794*/ 	.word	0x00005fb0
        /*0798*/ 	.word	0x00000003
        /*079c*/ 	.word	0x000000b0
        /*07a0*/ 	.short	0x010a
        /*07a2*/ 	.byte	0xff
	.zero		1


	//   ....[104]....
        /*07a4*/ 	.word	0x00006130
        /*07a8*/ 	.word	0x00000000
        /*07ac*/ 	.word	0x00000000
        /*07b0*/ 	.short	0x0101
        /*07b2*/ 	.byte	0xff
	.zero		1


	//   ....[105]....
        /*07b4*/ 	.word	0x00006c40
        /*07b8*/ 	.word	0x000000ff
        /*07bc*/ 	.word	0x00000060
        /*07c0*/ 	.short	0x010a
        /*07c2*/ 	.byte	0x2b
	.zero		1


	//   ....[106]....
        /*07c4*/ 	.word	0x00006c70
        /*07c8*/ 	.word	0x00000048
        /*07cc*/ 	.word	0x000000d0
        /*07d0*/ 	.short	0x010a
        /*07d2*/ 	.byte	0xff
	.zero		1


	//   ....[107]....
        /*07d4*/ 	.word	0x00006d60
        /*07d8*/ 	.word	0x000000ff
        /*07dc*/ 	.word	0x00000060
        /*07e0*/ 	.short	0x010a
        /*07e2*/ 	.byte	0x2b
	.zero		1


	//   ....[108]....
        /*07e4*/ 	.word	0x00006e50
        /*07e8*/ 	.word	0x00000048
        /*07ec*/ 	.word	0x000000d0
        /*07f0*/ 	.short	0x010a
        /*07f2*/ 	.byte	0xff
	.zero		1


	//   ....[109]....
        /*07f4*/ 	.word	0x00007670
        /*07f8*/ 	.word	0x00000000
        /*07fc*/ 	.word	0x00000000
        /*0800*/ 	.short	0x0101
        /*0802*/ 	.byte	0xff
	.zero		1


	//   ....[110]....
        /*0804*/ 	.word	0x00007680
        /*0808*/ 	.word	0x00000002
        /*080c*/ 	.word	0x00000060
        /*0810*/ 	.short	0x010a
        /*0812*/ 	.byte	0xff
	.zero		1


	//   ....[111]....
        /*0814*/ 	.word	0x00007760
        /*0818*/ 	.word	0x00000002
        /*081c*/ 	.word	0x00000060
        /*0820*/ 	.short	0x010a
        /*0822*/ 	.byte	0xff
	.zero		1


	//   ....[112]....
        /*0824*/ 	.word	0x00008020
        /*0828*/ 	.word	0x00000015
        /*082c*/ 	.word	0x00000000
        /*0830*/ 	.short	0x0101
        /*0832*/ 	.byte	0xff
	.zero		1


	//   ....[113]....
        /*0834*/ 	.word	0x00008040
        /*0838*/ 	.word	0x00000000
        /*083c*/ 	.word	0x00000060
        /*0840*/ 	.short	0x010a
        /*0842*/ 	.byte	0xff
	.zero		1


	//   ....[114]....
        /*0844*/ 	.word	0x00008110
        /*0848*/ 	.word	0x00000000
        /*084c*/ 	.word	0x00000060
        /*0850*/ 	.short	0x010a
        /*0852*/ 	.byte	0xff
	.zero		1


	//   ....[115]....
        /*0854*/ 	.word	0x000089d0
        /*0858*/ 	.word	0x00000015
        /*085c*/ 	.word	0x00000000
        /*0860*/ 	.short	0x0101
        /*0862*/ 	.byte	0xff
	.zero		1


	//   ....[116]....
        /*0864*/ 	.word	0x000089f0
        /*0868*/ 	.word	0x00000000
        /*086c*/ 	.word	0x00000060
        /*0870*/ 	.short	0x010a
        /*0872*/ 	.byte	0xff
	.zero		1


	//   ....[117]....
        /*0874*/ 	.word	0x00008ac0
        /*0878*/ 	.word	0x00000000
        /*087c*/ 	.word	0x00000060
        /*0880*/ 	.short	0x010a
        /*0882*/ 	.byte	0xff
	.zero		1


	//   ....[118]....
        /*0884*/ 	.word	0x00008dd0
        /*0888*/ 	.word	0x00000048
        /*088c*/ 	.word	0x00000000
        /*0890*/ 	.short	0x0101
        /*0892*/ 	.byte	0xff
	.zero		1


	//   ....[119]....
        /*0894*/ 	.word	0x000093d0
        /*0898*/ 	.word	0x00000000
        /*089c*/ 	.word	0x00000000
        /*08a0*/ 	.short	0x0101
        /*08a2*/ 	.byte	0xff
	.zero		1


	//   ....[120]....
        /*08a4*/ 	.word	0x00009670
        /*08a8*/ 	.word	0x000000ff
        /*08ac*/ 	.word	0x00000000
        /*08b0*/ 	.short	0x0101
        /*08b2*/ 	.byte	0x06
	.zero		1


	//   ....[121]....
        /*08b4*/ 	.word	0x00009690
        /*08b8*/ 	.word	0x00000000
        /*08bc*/ 	.word	0x00000120
        /*08c0*/ 	.short	0x010a
        /*08c2*/ 	.byte	0xff
	.zero		1


	//   ....[122]....
        /*08c4*/ 	.word	0x000096f0
        /*08c8*/ 	.word	0x00000000
        /*08cc*/ 	.word	0x00000030
        /*08d0*/ 	.short	0x010a
        /*08d2*/ 	.byte	0xff
	.zero		1


	//   ....[123]....
        /*08d4*/ 	.word	0x00009750
        /*08d8*/ 	.word	0x00000000
        /*08dc*/ 	.word	0x00000030
        /*08e0*/ 	.short	0x010a
        /*08e2*/ 	.byte	0xff
	.zero		1


	//   ....[124]....
        /*08e4*/ 	.word	0x000097a0
        /*08e8*/ 	.word	0x00000003
        /*08ec*/ 	.word	0x000000b0
        /*08f0*/ 	.short	0x010a
        /*08f2*/ 	.byte	0xff
	.zero		1


	//   ....[125]....
        /*08f4*/ 	.word	0x00009800
        /*08f8*/ 	.word	0x00000000
        /*08fc*/ 	.word	0x00000000
        /*0900*/ 	.short	0x010a
        /*0902*/ 	.byte	0xff
	.zero		1


	//   ....[126]....
        /*0904*/ 	.word	0x00009860
        /*0908*/ 	.word	0x00000000
        /*090c*/ 	.word	0x00000000
        /*0910*/ 	.short	0x010a
        /*0912*/ 	.byte	0xff
	.zero		1


	//   ....[127]....
        /*0914*/ 	.word	0x000098c0
        /*0918*/ 	.word	0x00000000
        /*091c*/ 	.word	0x00000000
        /*0920*/ 	.short	0x010a
        /*0922*/ 	.byte	0xff
	.zero		1


	//   ....[128]....
        /*0924*/ 	.word	0x00009920
        /*0928*/ 	.word	0x00000000
        /*092c*/ 	.word	0x00000000
        /*0930*/ 	.short	0x010a
        /*0932*/ 	.byte	0xff
	.zero		1


	//   ....[129]....
        /*0934*/ 	.word	0x00009980
        /*0938*/ 	.word	0x00000000
        /*093c*/ 	.word	0x00000000
        /*0940*/ 	.short	0x010a
        /*0942*/ 	.byte	0xff
	.zero		1


	//   ....[130]....
        /*0944*/ 	.word	0x000099d0
        /*0948*/ 	.word	0x00000002
        /*094c*/ 	.word	0x00000110
        /*0950*/ 	.short	0x010a
        /*0952*/ 	.byte	0xff
	.zero		1


	//   ....[131]....
        /*0954*/ 	.word	0x00009a30
        /*0958*/ 	.word	0x00000002
        /*095c*/ 	.word	0x000000c0
        /*0960*/ 	.short	0x010a
        /*0962*/ 	.byte	0xff
	.zero		1


	//   ....[132]....
        /*0964*/ 	.word	0x00009a80
        /*0968*/ 	.word	0x00000002
        /*096c*/ 	.word	0x000000b0
        /*0970*/ 	.short	0x010a
        /*0972*/ 	.byte	0xff
	.zero		1


	//   ....[133]....
        /*0974*/ 	.word	0x00009ae0
        /*0978*/ 	.word	0x00000000
        /*097c*/ 	.word	0x000000c0
        /*0980*/ 	.short	0x010a
        /*0982*/ 	.byte	0xff
	.zero		1


	//   ....[134]....
        /*0984*/ 	.word	0x00009b40
        /*0988*/ 	.word	0x00000005
        /*098c*/ 	.word	0x00000008
        /*0990*/ 	.short	0x010a
        /*0992*/ 	.byte	0xff
	.zero		1


	//   ....[135]....
        /*0994*/ 	.word	0x00009c30
        /*0998*/ 	.word	0x00000000
        /*099c*/ 	.word	0x00000008
        /*09a0*/ 	.short	0x010a
        /*09a2*/ 	.byte	0xff
	.zero		1


	//   ....[136]....
        /*09a4*/ 	.word	0x00009c80
        /*09a8*/ 	.word	0x00000000
        /*09ac*/ 	.word	0x000000b0
        /*09b0*/ 	.short	0x010a
        /*09b2*/ 	.byte	0xff
	.zero		1


	//   ....[137]....
        /*09b4*/ 	.word	0x00009ce0
        /*09b8*/ 	.word	0x00000000
        /*09bc*/ 	.word	0x000000f0
        /*09c0*/ 	.short	0x010a
        /*09c2*/ 	.byte	0xff
	.zero		1


	//   ....[138]....
        /*09c4*/ 	.word	0x00009d40
        /*09c8*/ 	.word	0x00000000
        /*09cc*/ 	.word	0x00000000
        /*09d0*/ 	.short	0x010a
        /*09d2*/ 	.byte	0xff
	.zero		1


	//   ....[139]....
        /*09d4*/ 	.word	0x00009da0
        /*09d8*/ 	.word	0x00000000
        /*09dc*/ 	.word	0x00000000
        /*09e0*/ 	.short	0x010a
        /*09e2*/ 	.byte	0xff
	.zero		1


	//   ....[140]....
        /*09e4*/ 	.word	0x00009e00
        /*09e8*/ 	.word	0x00000000
        /*09ec*/ 	.word	0x00000000
        /*09f0*/ 	.short	0x010a
        /*09f2*/ 	.byte	0xff
	.zero		1


	//   ....[141]....
        /*09f4*/ 	.word	0x00009e60
        /*09f8*/ 	.word	0x00000000
        /*09fc*/ 	.word	0x00000000
        /*0a00*/ 	.short	0x010a
        /*0a02*/ 	.byte	0xff
	.zero		1


	//   ....[142]....
        /*0a04*/ 	.word	0x00009ec0
        /*0a08*/ 	.word	0x00000000
        /*0a0c*/ 	.word	0x00000130
        /*0a10*/ 	.short	0x010a
        /*0a12*/ 	.byte	0xff
	.zero		1


	//   ....[143]....
        /*0a14*/ 	.word	0x00009f10
        /*0a18*/ 	.word	0x0000000c
        /*0a1c*/ 	.word	0x000000b0
        /*0a20*/ 	.short	0x010a
        /*0a22*/ 	.byte	0xff
	.zero		1


	//   ....[144]....
        /*0a24*/ 	.word	0x00009f70
        /*0a28*/ 	.word	0x00000000
        /*0a2c*/ 	.word	0x000000a8
        /*0a30*/ 	.short	0x010a
        /*0a32*/ 	.byte	0xff
	.zero		1


	//   ....[145]....
        /*0a34*/ 	.word	0x00009fd0
        /*0a38*/ 	.word	0x00000000
        /*0a3c*/ 	.word	0x00000080
        /*0a40*/ 	.short	0x010a
        /*0a42*/ 	.byte	0xff
	.zero		1


	//   ....[146]....
        /*0a44*/ 	.word	0x0000a030
        /*0a48*/ 	.word	0x00000000
        /*0a4c*/ 	.word	0x00000088
        /*0a50*/ 	.short	0x010a
        /*0a52*/ 	.byte	0xff
	.zero		1


	//   ....[147]....
        /*0a54*/ 	.word	0x0000a090
        /*0a58*/ 	.word	0x00000000
        /*0a5c*/ 	.word	0x00000090
        /*0a60*/ 	.short	0x010a
        /*0a62*/ 	.byte	0xff
	.zero		1


	//   ....[148]....
        /*0a64*/ 	.word	0x0000a0f0
        /*0a68*/ 	.word	0x00000000
        /*0a6c*/ 	.word	0x00000098
        /*0a70*/ 	.short	0x010a
        /*0a72*/ 	.byte	0xff
	.zero		1


	//   ....[149]....
        /*0a74*/ 	.word	0x0000a150
        /*0a78*/ 	.word	0x00000000
        /*0a7c*/ 	.word	0x00000080
        /*0a80*/ 	.short	0x010a
        /*0a82*/ 	.byte	0xff
	.zero		1


	//   ....[150]....
        /*0a84*/ 	.word	0x0000a1b0
        /*0a88*/ 	.word	0x00000000
        /*0a8c*/ 	.word	0x00000088
        /*0a90*/ 	.short	0x010a
        /*0a92*/ 	.byte	0xff
	.zero		1


	//   ....[151]....
        /*0a94*/ 	.word	0x0000a210
        /*0a98*/ 	.word	0x00000000
        /*0a9c*/ 	.word	0x00000090
        /*0aa0*/ 	.short	0x010a
        /*0aa2*/ 	.byte	0xff
	.zero		1


	//   ....[152]....
        /*0aa4*/ 	.word	0x0000a260
        /*0aa8*/ 	.word	0x00000003
        /*0aac*/ 	.word	0x000000b0
        /*0ab0*/ 	.short	0x010a
        /*0ab2*/ 	.byte	0xff
	.zero		1


	//   ....[153]....
        /*0ab4*/ 	.word	0x0000a2c0
        /*0ab8*/ 	.word	0x00000002
        /*0abc*/ 	.word	0x00000060
        /*0ac0*/ 	.short	0x010a
        /*0ac2*/ 	.byte	0xff
	.zero		1


	//   ....[154]....
        /*0ac4*/ 	.word	0x0000a310
        /*0ac8*/ 	.word	0x00000048
        /*0acc*/ 	.word	0x000000d0
        /*0ad0*/ 	.short	0x010a
        /*0ad2*/ 	.byte	0xff
	.zero		1


	//   ....[155]....
        /*0ad4*/ 	.word	0x0000a360
        /*0ad8*/ 	.word	0x00000002
        /*0adc*/ 	.word	0x00000060
        /*0ae0*/ 	.short	0x010a
        /*0ae2*/ 	.byte	0xff
	.zero		1


	//   ....[156]....
        /*0ae4*/ 	.word	0x0000a3b0
        /*0ae8*/ 	.word	0x00000000
        /*0aec*/ 	.word	0x00000060
        /*0af0*/ 	.short	0x010a
        /*0af2*/ 	.byte	0xff
	.zero		1


	//   ....[157]....
        /*0af4*/ 	.word	0x0000a400
        /*0af8*/ 	.word	0x00000000
        /*0afc*/ 	.word	0x00000060
        /*0b00*/ 	.short	0x010a
        /*0b02*/ 	.byte	0xff
	.zero		1


	//----- nvinfo : EIATTR_NUM_MBARRIERS
	.align		4
.L_47:
        /*0b04*/ 	.byte	0x03, 0x38
        /*0b06*/ 	.short	0x0027


	//----- nvinfo : EIATTR_EXIT_INSTR_OFFSETS
	.align		4
        /*0b08*/ 	.byte	0x04, 0x1c
        /*0b0a*/ 	.short	(.L_49 - .L_48)


	//   ....[0]....
.L_48:
        /*0b0c*/ 	.word	0x00002f00


	//   ....[1]....
        /*0b10*/ 	.word	0x000033f0


	//   ....[2]....
        /*0b14*/ 	.word	0x00003450


	//   ....[3]....
        /*0b18*/ 	.word	0x00004990


	//   ....[4]....
        /*0b1c*/ 	.word	0x00005c80


	//   ....[5]....
        /*0b20*/ 	.word	0x00005cc0


	//   ....[6]....
        /*0b24*/ 	.word	0x00009570


	//   ....[7]....
        /*0b28*/ 	.word	0x000095e0


	//   ....[8]....
        /*0b2c*/ 	.word	0x00009610


	//   ....[9]....
        /*0b30*/ 	.word	0x00009680


	//----- nvinfo : EIATTR_MAX_THREADS
	.align		4
.L_49:
        /*0b34*/ 	.byte	0x04, 0x05
        /*0b36*/ 	.short	(.L_51 - .L_50)
.L_50:
        /*0b38*/ 	.word	0x00000100
        /*0b3c*/ 	.word	0x00000001
        /*0b40*/ 	.word	0x00000001


	//----- nvinfo : EIATTR_CRS_STACK_SIZE
	.align		4
.L_51:
        /*0b44*/ 	.byte	0x04, 0x1e
        /*0b46*/ 	.short	(.L_53 - .L_52)
.L_52:
        /*0b48*/ 	.word	0x00000000


	//----- nvinfo : EIATTR_CBANK_PARAM_SIZE
	.align		4
.L_53:
        /*0b4c*/ 	.byte	0x03, 0x19
        /*0b4e*/ 	.short	0x0800


	//----- nvinfo : EIATTR_PARAM_CBANK
	.align		4
        /*0b50*/ 	.byte	0x04, 0x0a
        /*0b52*/ 	.short	(.L_55 - .L_54)
	.align		4
.L_54:
        /*0b54*/ 	.word	index@(.nv.constant0._ZN7cutlass13device_kernelINS_4gemm6kernel13GemmUniversalIN4cute5tupleIJiiiiEEENS1_10collective13CollectiveMmaINS1_35MainloopSm100TmaUmmaWarpSpecializedILi6ELi2ELi4ENS5_IJNS4_1CILi2EEENSA_ILi4EEENSA_ILi1EEEEEEEENS5_IJNSA_ILi128EEESG_NSA_ILi64EEEEEENS_10tfloat32_tENS5_IJlSD_lEEESJ_SK_NS4_8TiledMMAINS4_8MMA_AtomIJNS4_23SM100_MMA_TF32_2x1SM_SSISJ_SJ_fLi128ELi128ELNS4_4UMMA5MajorE0ELSP_0ELNSO_7ScaleInE0ELSQ_0EEEEEENS4_6LayoutINS5_IJSD_SD_SD_EEENS5_IJNSA_ILi0EEESV_SV_EEEEENS5_IJNS4_10UnderscoreESY_SY_EEEEENS4_28SM100_TMA_2SM_LOAD_MULTICASTENS4_14ComposedLayoutINS4_7SwizzleILi3ELi4ELi3EEENS4_18smem_ptr_flag_bitsILi32EEENST_INS5_IJNSA_ILi8EEENSA_ILi32EEEEEENS5_IJS18_SD_EEEEEEEvNS4_8identityENS4_18SM100_TMA_2SM_LOADES1C_vS1D_EENS_8epilogue10collective18CollectiveEpilogueINS1G_23Sm100TmaWarpSpecializedILi4ELi2ELi16ELb1ELb0EEEJNS5_IJSH_SG_SH_EEENS5_IJNST_ISH_SD_EENST_INS5_IJNSA_ILi16EEESB_EEENS5_IJSD_SH_EEEEEEEESJ_SK_SJ_SK_NS1G_6fusion15FusionCallbacksIS1K_NS1S_17LinearCombinationISJ_fSJ_fLNS_15FloatRoundStyleE2EEES1L_S1R_JEEENS4_5SM1004TMEM4LOAD26SM100_TMEM_LOAD_32dp32b16xENS4_13SM90_TMA_LOADENS12_INS13_ILi2ELi4ELi3EEES16_NST_INS5_IJS17_S1N_EEENS5_IJS1N_SD_EEEEEEENS4_39AutoVectorizingCopyWithAssumedAlignmentILi128EEENS4_14SM90_TMA_STOREES27_S29_S29_EEEvvEEEEvNT_6ParamsE)
        /*0b58*/ 	.short	0x0380
        /*0b5a*/ 	.short	0x0800


	//----- nvinfo : EIATTR_SW_WAR
	.align		4
.L_55:
        /*0b5c*/ 	.byte	0x04, 0x36
        /*0b5e*/ 	.short	(.L_57 - .L_56)
.L_56:
        /*0b60*/ 	.word	0x00000008
.L_57:


//--------------------- .nv.callgraph             --------------------------
	.section	.nv.callgraph,"",@"SHT_CUDA_CALLGRAPH"
	.align	4
	.sectionentsize	8
	.align		4
        /*0000*/ 	.word	0x00000000
	.align		4
        /*0004*/ 	.word	0xffffffff
	.align		4
        /*0008*/ 	.word	index@(_ZN7cutlass13device_kernelINS_4gemm6kernel13GemmUniversalIN4cute5tupleIJiiiiEEENS1_10collective13CollectiveMmaINS1_35MainloopSm100TmaUmmaWarpSpecializedILi6ELi2ELi4ENS5_IJNS4_1CILi2EEENSA_ILi4EEENSA_ILi1EEEEEEEENS5_IJNSA_ILi128EEESG_NSA_ILi64EEEEEENS_10tfloat32_tENS5_IJlSD_lEEESJ_SK_NS4_8TiledMMAINS4_8MMA_AtomIJNS4_23SM100_MMA_TF32_2x1SM_SSISJ_SJ_fLi128ELi128ELNS4_4UMMA5MajorE0ELSP_0ELNSO_7ScaleInE0ELSQ_0EEEEEENS4_6LayoutINS5_IJSD_SD_SD_EEENS5_IJNSA_ILi0EEESV_SV_EEEEENS5_IJNS4_10UnderscoreESY_SY_EEEEENS4_28SM100_TMA_2SM_LOAD_MULTICASTENS4_14ComposedLayoutINS4_7SwizzleILi3ELi4ELi3EEENS4_18smem_ptr_flag_bitsILi32EEENST_INS5_IJNSA_ILi8EEENSA_ILi32EEEEEENS5_IJS18_SD_EEEEEEEvNS4_8identityENS4_18SM100_TMA_2SM_LOADES1C_vS1D_EENS_8epilogue10collective18CollectiveEpilogueINS1G_23Sm100TmaWarpSpecializedILi4ELi2ELi16ELb1ELb0EEEJNS5_IJSH_SG_SH_EEENS5_IJNST_ISH_SD_EENST_INS5_IJNSA_ILi16EEESB_EEENS5_IJSD_SH_EEEEEEEESJ_SK_SJ_SK_NS1G_6fusion15FusionCallbacksIS1K_NS1S_17LinearCombinationISJ_fSJ_fLNS_15FloatRoundStyleE2EEES1L_S1R_JEEENS4_5SM1004TMEM4LOAD26SM100_TMEM_LOAD_32dp32b16xENS4_13SM90_TMA_LOADENS12_INS13_ILi2ELi4ELi3EEES16_NST_INS5_IJS17_S1N_EEENS5_IJS1N_SD_EEEEEEENS4_39AutoVectorizingCopyWithAssumedAlignmentILi128EEENS4_14SM90_TMA_STOREES27_S29_S29_EEEvvEEEEvNT_6ParamsE)
	.align		4
        /*000c*/ 	.word	index@(__assertfail)
	.align		4
        /*0010*/ 	.word	0x00000000
	.align		4
        /*0014*/ 	.word	0xfffffffe
	.align		4
        /*0018*/ 	.word	0x00000000
	.align		4
        /*001c*/ 	.word	0xfffffffd
	.align		4
        /*0020*/ 	.word	0x00000000
	.align		4
        /*0024*/ 	.word	0xfffffffc


//--------------------- .nv.constant4             --------------------------
	.section	.nv.constant4,"a",@progbits
	.align	8
	.align		8
.nv.constant4:
        /*0000*/ 	.dword	__assertfail
	.align		8
        /*0008*/ 	.dword	__unnamed_1
	.align		8
        /*0010*/ 	.dword	__unnamed_2
	.align		8
        /*0018*/ 	.dword	_ZN40_INTERNAL_481196ca_4_k_cu_604b7f16_333934cuda3std3__45__cpo5beginE
	.align		8
        /*0020*/ 	.dword	_ZN40_INTERNAL_481196ca_4_k_cu_604b7f16_333934cuda3std3__45__cpo3endE
	.align		8
        /*0028*/ 	.dword	_ZN40_INTERNAL_481196ca_4_k_cu_604b7f16_333934cuda3std3__45__cpo6cbeginE
	.align		8
        /*0030*/ 	.dword	_ZN40_INTERNAL_481196ca_4_k_cu_604b7f16_333934cuda3std3__45__cpo4cendE
	.align		8
        /*0038*/ 	.dword	_ZN40_INTERNAL_481196ca_4_k_cu_604b7f16_333934cuda3std3__442_GLOBAL__N__481196ca_4_k_cu_604b7f16_333936ignoreE
	.align		8
        /*0040*/ 	.dword	_ZN40_INTERNAL_481196ca_4_k_cu_604b7f16_333934cuda3std3__419piecewise_constructE
	.align		8
        /*0048*/ 	.dword	_ZN40_INTERNAL_481196ca_4_k_cu_604b7f16_333934cuda3std3__48in_placeE
	.align		8
        /*0050*/ 	.dword	_ZN40_INTERNAL_481196ca_4_k_cu_604b7f16_333934cuda3std6ranges3__45__cpo4swapE
	.align		8
        /*0058*/ 	.dword	_ZN40_INTERNAL_481196ca_4_k_cu_604b7f16_333934cuda3std6ranges3__45__cpo9iter_moveE
	.align		8
        /*0060*/ 	.dword	_ZN40_INTERNAL_481196ca_4_k_cu_604b7f16_333934cute7productE
	.align		8
        /*0068*/ 	.dword	_ZN40_INTERNAL_481196ca_4_k_cu_604b7f16_333934cute1_E
	.align		8
        /*0070*/ 	.dword	$str$25
	.align		8
        /*0078*/ 	.dword	$str$26
	.align		8
        /*0080*/ 	.dword	$str$27
	.align		8
        /*0088*/ 	.dword	$str$28


//--------------------- .text._ZN7cutlass13device_kernelINS_4gemm6kernel13GemmUniversalIN4cute5tupleIJiiiiEEENS1_10collective13CollectiveMmaINS1_35MainloopSm100TmaUmmaWarpSpecializedILi6ELi2ELi4ENS5_IJNS4_1CILi2EEENSA_ILi4EEENSA_ILi1EEEEEEEENS5_IJNSA_ILi128EEESG_NSA_ILi64EEEEEENS_10tfloat32_tENS5_IJlSD_lEEESJ_SK_NS4_8TiledMMAINS4_8MMA_AtomIJNS4_23SM100_MMA_TF32_2x1SM_SSISJ_SJ_fLi128ELi128ELNS4_4UMMA5MajorE0ELSP_0ELNSO_7ScaleInE0ELSQ_0EEEEEENS4_6LayoutINS5_IJSD_SD_SD_EEENS5_IJNSA_ILi0EEESV_SV_EEEEENS5_IJNS4_10UnderscoreESY_SY_EEEEENS4_28SM100_TMA_2SM_LOAD_MULTICASTENS4_14ComposedLayoutINS4_7SwizzleILi3ELi4ELi3EEENS4_18smem_ptr_flag_bitsILi32EEENST_INS5_IJNSA_ILi8EEENSA_ILi32EEEEEENS5_IJS18_SD_EEEEEEEvNS4_8identityENS4_18SM100_TMA_2SM_LOADES1C_vS1D_EENS_8epilogue10collective18CollectiveEpilogueINS1G_23Sm100TmaWarpSpecializedILi4ELi2ELi16ELb1ELb0EEEJNS5_IJSH_SG_SH_EEENS5_IJNST_ISH_SD_EENST_INS5_IJNSA_ILi16EEESB_EEENS5_IJSD_SH_EEEEEEEESJ_SK_SJ_SK_NS1G_6fusion15FusionCallbacksIS1K_NS1S_17LinearCombinationISJ_fSJ_fLNS_15FloatRoundStyleE2EEES1L_S1R_JEEENS4_5SM1004TMEM4LOAD26SM100_TMEM_LOAD_32dp32b16xENS4_13SM90_TMA_LOADENS12_INS13_ILi2ELi4ELi3EEES16_NST_INS5_IJS17_S1N_EEENS5_IJS1N_SD_EEEEEEENS4_39AutoVectorizingCopyWithAssumedAlignmentILi128EEENS4_14SM90_TMA_STOREES27_S29_S29_EEEvvEEEEvNT_6ParamsE --------------------------
	.section	.text._ZN7cutlass13device_kernelINS_4gemm6kernel13GemmUniversalIN4cute5tupleIJiiiiEEENS1_10collective13CollectiveMmaINS1_35MainloopSm100TmaUmmaWarpSpecializedILi6ELi2ELi4ENS5_IJNS4_1CILi2EEENSA_ILi4EEENSA_ILi1EEEEEEEENS5_IJNSA_ILi128EEESG_NSA_ILi64EEEEEENS_10tfloat32_tENS5_IJlSD_lEEESJ_SK_NS4_8TiledMMAINS4_8MMA_AtomIJNS4_23SM100_MMA_TF32_2x1SM_SSISJ_SJ_fLi128ELi128ELNS4_4UMMA5MajorE0ELSP_0ELNSO_7ScaleInE0ELSQ_0EEEEEENS4_6LayoutINS5_IJSD_SD_SD_EEENS5_IJNSA_ILi0EEESV_SV_EEEEENS5_IJNS4_10UnderscoreESY_SY_EEEEENS4_28SM100_TMA_2SM_LOAD_MULTICASTENS4_14ComposedLayoutINS4_7SwizzleILi3ELi4ELi3EEENS4_18smem_ptr_flag_bitsILi32EEENST_INS5_IJNSA_ILi8EEENSA_ILi32EEEEEENS5_IJS18_SD_EEEEEEEvNS4_8identityENS4_18SM100_TMA_2SM_LOADES1C_vS1D_EENS_8epilogue10collective18CollectiveEpilogueINS1G_23Sm100TmaWarpSpecializedILi4ELi2ELi16ELb1ELb0EEEJNS5_IJSH_SG_SH_EEENS5_IJNST_ISH_SD_EENST_INS5_IJNSA_ILi16EEESB_EEENS5_IJSD_SH_EEEEEEEESJ_SK_SJ_SK_NS1G_6fusion15FusionCallbacksIS1K_NS1S_17LinearCombinationISJ_fSJ_fLNS_15FloatRoundStyleE2EEES1L_S1R_JEEENS4_5SM1004TMEM4LOAD26SM100_TMEM_LOAD_32dp32b16xENS4_13SM90_TMA_LOADENS12_INS13_ILi2ELi4ELi3EEES16_NST_INS5_IJS17_S1N_EEENS5_IJS1N_SD_EEEEEEENS4_39AutoVectorizingCopyWithAssumedAlignmentILi128EEENS4_14SM90_TMA_STOREES27_S29_S29_EEEvvEEEEvNT_6ParamsE,"ax",@progbits
	.align	128
.text._ZN7cutlass13device_kernelINS_4gemm6kernel13GemmUniversalIN4cute5tupleIJiiiiEEENS1_10collective13CollectiveMmaINS1_35MainloopSm100TmaUmmaWarpSpecializedILi6ELi2ELi4ENS5_IJNS4_1CILi2EEENSA_ILi4EEENSA_ILi1EEEEEEEENS5_IJNSA_ILi128EEESG_NSA_ILi64EEEEEENS_10tfloat32_tENS5_IJlSD_lEEESJ_SK_NS4_8TiledMMAINS4_8MMA_AtomIJNS4_23SM100_MMA_TF32_2x1SM_SSISJ_SJ_fLi128ELi128ELNS4_4UMMA5MajorE0ELSP_0ELNSO_7ScaleInE0ELSQ_0EEEEEENS4_6LayoutINS5_IJSD_SD_SD_EEENS5_IJNSA_ILi0EEESV_SV_EEEEENS5_IJNS4_10UnderscoreESY_SY_EEEEENS4_28SM100_TMA_2SM_LOAD_MULTICASTENS4_14ComposedLayoutINS4_7SwizzleILi3ELi4ELi3EEENS4_18smem_ptr_flag_bitsILi32EEENST_INS5_IJNSA_ILi8EEENSA_ILi32EEEEEENS5_IJS18_SD_EEEEEEEvNS4_8identityENS4_18SM100_TMA_2SM_LOADES1C_vS1D_EENS_8epilogue10collective18CollectiveEpilogueINS1G_23Sm100TmaWarpSpecializedILi4ELi2ELi16ELb1ELb0EEEJNS5_IJSH_SG_SH_EEENS5_IJNST_ISH_SD_EENST_INS5_IJNSA_ILi16EEESB_EEENS5_IJSD_SH_EEEEEEEESJ_SK_SJ_SK_NS1G_6fusion15FusionCallbacksIS1K_NS1S_17LinearCombinationISJ_fSJ_fLNS_15FloatRoundStyleE2EEES1L_S1R_JEEENS4_5SM1004TMEM4LOAD26SM100_TMEM_LOAD_32dp32b16xENS4_13SM90_TMA_LOADENS12_INS13_ILi2ELi4ELi3EEES16_NST_INS5_IJS17_S1N_EEENS5_IJS1N_SD_EEEEEEENS4_39AutoVectorizingCopyWithAssumedAlignmentILi128EEENS4_14SM90_TMA_STOREES27_S29_S29_EEEvvEEEEvNT_6ParamsE:
        .type           _ZN7cutlass13device_kernelINS_4gemm6kernel13GemmUniversalIN4cute5tupleIJiiiiEEENS1_10collective13CollectiveMmaINS1_35MainloopSm100TmaUmmaWarpSpecializedILi6ELi2ELi4ENS5_IJNS4_1CILi2EEENSA_ILi4EEENSA_ILi1EEEEEEEENS5_IJNSA_ILi128EEESG_NSA_ILi64EEEEEENS_10tfloat32_tENS5_IJlSD_lEEESJ_SK_NS4_8TiledMMAINS4_8MMA_AtomIJNS4_23SM100_MMA_TF32_2x1SM_SSISJ_SJ_fLi128ELi128ELNS4_4UMMA5MajorE0ELSP_0ELNSO_7ScaleInE0ELSQ_0EEEEEENS4_6LayoutINS5_IJSD_SD_SD_EEENS5_IJNSA_ILi0EEESV_SV_EEEEENS5_IJNS4_10UnderscoreESY_SY_EEEEENS4_28SM100_TMA_2SM_LOAD_MULTICASTENS4_14ComposedLayoutINS4_7SwizzleILi3ELi4ELi3EEENS4_18smem_ptr_flag_bitsILi32EEENST_INS5_IJNSA_ILi8EEENSA_ILi32EEEEEENS5_IJS18_SD_EEEEEEEvNS4_8identityENS4_18SM100_TMA_2SM_LOADES1C_vS1D_EENS_8epilogue10collective18CollectiveEpilogueINS1G_23Sm100TmaWarpSpecializedILi4ELi2ELi16ELb1ELb0EEEJNS5_IJSH_SG_SH_EEENS5_IJNST_ISH_SD_EENST_INS5_IJNSA_ILi16EEESB_EEENS5_IJSD_SH_EEEEEEEESJ_SK_SJ_SK_NS1G_6fusion15FusionCallbacksIS1K_NS1S_17LinearCombinationISJ_fSJ_fLNS_15FloatRoundStyleE2EEES1L_S1R_JEEENS4_5SM1004TMEM4LOAD26SM100_TMEM_LOAD_32dp32b16xENS4_13SM90_TMA_LOADENS12_INS13_ILi2ELi4ELi3EEES16_NST_INS5_IJS17_S1N_EEENS5_IJS1N_SD_EEEEEEENS4_39AutoVectorizingCopyWithAssumedAlignmentILi128EEENS4_14SM90_TMA_STOREES27_S29_S29_EEEvvEEEEvNT_6ParamsE,@function
        .size           _ZN7cutlass13device_kernelINS_4gemm6kernel13GemmUniversalIN4cute5tupleIJiiiiEEENS1_10collective13CollectiveMmaINS1_35MainloopSm100TmaUmmaWarpSpecializedILi6ELi2ELi4ENS5_IJNS4_1CILi2EEENSA_ILi4EEENSA_ILi1EEEEEEEENS5_IJNSA_ILi128EEESG_NSA_ILi64EEEEEENS_10tfloat32_tENS5_IJlSD_lEEESJ_SK_NS4_8TiledMMAINS4_8MMA_AtomIJNS4_23SM100_MMA_TF32_2x1SM_SSISJ_SJ_fLi128ELi128ELNS4_4UMMA5MajorE0ELSP_0ELNSO_7ScaleInE0ELSQ_0EEEEEENS4_6LayoutINS5_IJSD_SD_SD_EEENS5_IJNSA_ILi0EEESV_SV_EEEEENS5_IJNS4_10UnderscoreESY_SY_EEEEENS4_28SM100_TMA_2SM_LOAD_MULTICASTENS4_14ComposedLayoutINS4_7SwizzleILi3ELi4ELi3EEENS4_18smem_ptr_flag_bitsILi32EEENST_INS5_IJNSA_ILi8EEENSA_ILi32EEEEEENS5_IJS18_SD_EEEEEEEvNS4_8identityENS4_18SM100_TMA_2SM_LOADES1C_vS1D_EENS_8epilogue10collective18CollectiveEpilogueINS1G_23Sm100TmaWarpSpecializedILi4ELi2ELi16ELb1ELb0EEEJNS5_IJSH_SG_SH_EEENS5_IJNST_ISH_SD_EENST_INS5_IJNSA_ILi16EEESB_EEENS5_IJSD_SH_EEEEEEEESJ_SK_SJ_SK_NS1G_6fusion15FusionCallbacksIS1K_NS1S_17LinearCombinationISJ_fSJ_fLNS_15FloatRoundStyleE2EEES1L_S1R_JEEENS4_5SM1004TMEM4LOAD26SM100_TMEM_LOAD_32dp32b16xENS4_13SM90_TMA_LOADENS12_INS13_ILi2ELi4ELi3EEES16_NST_INS5_IJS17_S1N_EEENS5_IJS1N_SD_EEEEEEENS4_39AutoVectorizingCopyWithAssumedAlignmentILi128EEENS4_14SM90_TMA_STOREES27_S29_S29_EEEvvEEEEvNT_6ParamsE,(.L_x_207 - _ZN7cutlass13device_kernelINS_4gemm6kernel13GemmUniversalIN4cute5tupleIJiiiiEEENS1_10collective13CollectiveMmaINS1_35MainloopSm100TmaUmmaWarpSpecializedILi6ELi2ELi4ENS5_IJNS4_1CILi2EEENSA_ILi4EEENSA_ILi1EEEEEEEENS5_IJNSA_ILi128EEESG_NSA_ILi64EEEEEENS_10tfloat32_tENS5_IJlSD_lEEESJ_SK_NS4_8TiledMMAINS4_8MMA_AtomIJNS4_23SM100_MMA_TF32_2x1SM_SSISJ_SJ_fLi128ELi128ELNS4_4UMMA5MajorE0ELSP_0ELNSO_7ScaleInE0ELSQ_0EEEEEENS4_6LayoutINS5_IJSD_SD_SD_EEENS5_IJNSA_ILi0EEESV_SV_EEEEENS5_IJNS4_10UnderscoreESY_SY_EEEEENS4_28SM100_TMA_2SM_LOAD_MULTICASTENS4_14ComposedLayoutINS4_7SwizzleILi3ELi4ELi3EEENS4_18smem_ptr_flag_bitsILi32EEENST_INS5_IJNSA_ILi8EEENSA_ILi32EEEEEENS5_IJS18_SD_EEEEEEEvNS4_8identityENS4_18SM100_TMA_2SM_LOADES1C_vS1D_EENS_8epilogue10collective18CollectiveEpilogueINS1G_23Sm100TmaWarpSpecializedILi4ELi2ELi16ELb1ELb0EEEJNS5_IJSH_SG_SH_EEENS5_IJNST_ISH_SD_EENST_INS5_IJNSA_ILi16EEESB_EEENS5_IJSD_SH_EEEEEEEESJ_SK_SJ_SK_NS1G_6fusion15FusionCallbacksIS1K_NS1S_17LinearCombinationISJ_fSJ_fLNS_15FloatRoundStyleE2EEES1L_S1R_JEEENS4_5SM1004TMEM4LOAD26SM100_TMEM_LOAD_32dp32b16xENS4_13SM90_TMA_LOADENS12_INS13_ILi2ELi4ELi3EEES16_NST_INS5_IJS17_S1N_EEENS5_IJS1N_SD_EEEEEEENS4_39AutoVectorizingCopyWithAssumedAlignmentILi128EEENS4_14SM90_TMA_STOREES27_S29_S29_EEEvvEEEEvNT_6ParamsE)
        .other          _ZN7cutlass13device_kernelINS_4gemm6kernel13GemmUniversalIN4cute5tupleIJiiiiEEENS1_10collective13CollectiveMmaINS1_35MainloopSm100TmaUmmaWarpSpecializedILi6ELi2ELi4ENS5_IJNS4_1CILi2EEENSA_ILi4EEENSA_ILi1EEEEEEEENS5_IJNSA_ILi128EEESG_NSA_ILi64EEEEEENS_10tfloat32_tENS5_IJlSD_lEEESJ_SK_NS4_8TiledMMAINS4_8MMA_AtomIJNS4_23SM100_MMA_TF32_2x1SM_SSISJ_SJ_fLi128ELi128ELNS4_4UMMA5MajorE0ELSP_0ELNSO_7ScaleInE0ELSQ_0EEEEEENS4_6LayoutINS5_IJSD_SD_SD_EEENS5_IJNSA_ILi0EEESV_SV_EEEEENS5_IJNS4_10UnderscoreESY_SY_EEEEENS4_28SM100_TMA_2SM_LOAD_MULTICASTENS4_14ComposedLayoutINS4_7SwizzleILi3ELi4ELi3EEENS4_18smem_ptr_flag_bitsILi32EEENST_INS5_IJNSA_ILi8EEENSA_ILi32EEEEEENS5_IJS18_SD_EEEEEEEvNS4_8identityENS4_18SM100_TMA_2SM_LOADES1C_vS1D_EENS_8epilogue10collective18CollectiveEpilogueINS1G_23Sm100TmaWarpSpecializedILi4ELi2ELi16ELb1ELb0EEEJNS5_IJSH_SG_SH_EEENS5_IJNST_ISH_SD_EENST_INS5_IJNSA_ILi16EEESB_EEENS5_IJSD_SH_EEEEEEEESJ_SK_SJ_SK_NS1G_6fusion15FusionCallbacksIS1K_NS1S_17LinearCombinationISJ_fSJ_fLNS_15FloatRoundStyleE2EEES1L_S1R_JEEENS4_5SM1004TMEM4LOAD26SM100_TMEM_LOAD_32dp32b16xENS4_13SM90_TMA_LOADENS12_INS13_ILi2ELi4ELi3EEES16_NST_INS5_IJS17_S1N_EEENS5_IJS1N_SD_EEEEEEENS4_39AutoVectorizingCopyWithAssumedAlignmentILi128EEENS4_14SM90_TMA_STOREES27_S29_S29_EEEvvEEEEvNT_6ParamsE,@"STO_CUDA_ENTRY STV_DEFAULT"
_ZN7cutlass13device_kernelINS_4gemm6kernel13GemmUniversalIN4cute5tupleIJiiiiEEENS1_10collective13CollectiveMmaINS1_35MainloopSm100TmaUmmaWarpSpecializedILi6ELi2ELi4ENS5_IJNS4_1CILi2EEENSA_ILi4EEENSA_ILi1EEEEEEEENS5_IJNSA_ILi128EEESG_NSA_ILi64EEEEEENS_10tfloat32_tENS5_IJlSD_lEEESJ_SK_NS4_8TiledMMAINS4_8MMA_AtomIJNS4_23SM100_MMA_TF32_2x1SM_SSISJ_SJ_fLi128ELi128ELNS4_4UMMA5MajorE0ELSP_0ELNSO_7ScaleInE0ELSQ_0EEEEEENS4_6LayoutINS5_IJSD_SD_SD_EEENS5_IJNSA_ILi0EEESV_SV_EEEEENS5_IJNS4_10UnderscoreESY_SY_EEEEENS4_28SM100_TMA_2SM_LOAD_MULTICASTENS4_14ComposedLayoutINS4_7SwizzleILi3ELi4ELi3EEENS4_18smem_ptr_flag_bitsILi32EEENST_INS5_IJNSA_ILi8EEENSA_ILi32EEEEEENS5_IJS18_SD_EEEEEEEvNS4_8identityENS4_18SM100_TMA_2SM_LOADES1C_vS1D_EENS_8epilogue10collective18CollectiveEpilogueINS1G_23Sm100TmaWarpSpecializedILi4ELi2ELi16ELb1ELb0EEEJNS5_IJSH_SG_SH_EEENS5_IJNST_ISH_SD_EENST_INS5_IJNSA_ILi16EEESB_EEENS5_IJSD_SH_EEEEEEEESJ_SK_SJ_SK_NS1G_6fusion15FusionCallbacksIS1K_NS1S_17LinearCombinationISJ_fSJ_fLNS_15FloatRoundStyleE2EEES1L_S1R_JEEENS4_5SM1004TMEM4LOAD26SM100_TMEM_LOAD_32dp32b16xENS4_13SM90_TMA_LOADENS12_INS13_ILi2ELi4ELi3EEES16_NST_INS5_IJS17_S1N_EEENS5_IJS1N_SD_EEEEEEENS4_39AutoVectorizingCopyWithAssumedAlignmentILi128EEENS4_14SM90_TMA_STOREES27_S29_S29_EEEvvEEEEvNT_6ParamsE:
[----:B------:R-:W1:Y:S01]  /*0000*/  LDC R1, c[0x0][0x37c] ;  /* 0x0000df00ff017b82 */ /* 0x000e620000000800 */
[----:B------:R-:W2:Y:S01]  /*0010*/  S2R R69, SR_TID.X ;  /* 0x0000000000457919 */ /* 0x000ea20000002100 */
[----:B------:R-:W3:Y:S06]  /*0020*/  LDCU.64 UR8, c[0x0][0x890] ;  /* 0x00011200ff0877ac */ /* 0x000eec0008000a00 */
[----:B------:R-:W4:Y:S01]  /*0030*/  S2UR UR47, SR_CgaCtaId ;  /* 0x00000000002f79c3 */ /* 0x000f220000008800 */
[----:B------:R-:W-:Y:S02]  /*0040*/  PRMT R56, RZ, 0x7610, R56 ;  /* 0x00007610ff387816 */ /* 0x000fe40000000038 */
[----:B------:R-:W-:-:S02]  /*0050*/  ELECT P0, URZ, PT ;  /* 0x0000000000ff782f */ /* 0x000fc40003800000 */
[----:B---3--:R-:W-:-:S04]  /*0060*/  ISETP.NE.U32.AND P1, PT, RZ, UR8, PT ;  /* 0x00000008ff007c0c */ /* 0x008fc8000bf25070 */
[----:B------:R-:W-:Y:S01]  /*0070*/  ISETP.NE.AND.EX P2, PT, RZ, UR9, PT, P1 ;  /* 0x00000009ff007c0c */ /* 0x000fe2000bf45310 */
[----:B----4-:R-:W-:Y:S02]  /*0080*/  ULOP3.LUT UR68, UR47, 0x1, URZ, 0xc0, !UPT ;  /* 0x000000012f447892 */ /* 0x010fe4000f8ec0ff */
[----:B------:R-:W-:Y:S01]  /*0090*/  ULOP3.LUT UR69, UR47, 0x1, URZ, 0x3c, !UPT ;  /* 0x000000012f457892 */ /* 0x000fe2000f8e3cff */
[----:B--2---:R-:W-:-:S05]  /*00a0*/  SHF.R.U32.HI R57, RZ, 0x5, R69 ;  /* 0x00000005ff397819 */ /* 0x004fca0000011645 */
[----:B------:R-:W2:Y:S02]  /*00b0*/  SHFL.IDX PT, R0, R57, RZ, 0x1f ;  /* 0x00001fff39007589 */ /* 0x000ea400000e0000 */
[----:B--2---:R-:W-:Y:S02]  /*00c0*/  R2UR UR21, R0 ;  /* 0x00000000001572ca */ /* 0x004fe400000e0000 */
[----:B-1----:R-:W-:Y:S05]  /*00d0*/  @P2 BRA `(.L_x_0) ;  /* 0x0000000000302947 */ /* 0x002fea0003800000 */
[----:B------:R-:W1:Y:S02]  /*00e0*/  LDCU.64 UR4, c[0x0][0x888] ;  /* 0x00011100ff0477ac */ /* 0x000e640008000a00 */
[----:B-1----:R-:W-:-:S04]  /*00f0*/  UISETP.NE.U32.AND UP0, UPT, UR4, URZ, UPT ;  /* 0x000000ff0400728c */ /* 0x002fc8000bf05070 */
[----:B------:R-:W-:-:S09]  /*0100*/  UISETP.NE.AND.EX UP0, UPT, UR5, URZ, UPT, UP0 ;  /* 0x000000ff0500728c */ /* 0x000fd2000bf05300 */
[----:B------:R-:W-:Y:S05]  /*0110*/  BRA.U !UP0, `(.L_x_1) ;  /* 0x0000000108147547 */ /* 0x000fea000b800000 */
[----:B------:R-:W1:Y:S01]  /*0120*/  LDC.64 R26, c[0x0][0x888] ;  /* 0x00022200ff1a7b82 */ /* 0x000e620000000a00 */
[----:B------:R-:W1:Y:S02]  /*0130*/  LDCU.64 UR4, c[0x0][0x358] ;  /* 0x00006b00ff0477ac */ /* 0x000e640008000a00 */
[----:B-1----:R1:W5:Y:S01]  /*0140*/  LDG.E R26, desc[UR4][R26.64] ;  /* 0x000000041a1a7981 */ /* 0x002362000c1e1900 */
[----:B------:R-:W-:Y:S01]  /*0150*/  HFMA2 R56, -RZ, RZ, 0, 5.9604644775390625e-08 ;  /* 0x00000001ff387431 */ /* 0x000fe200000001ff */
[----:B------:R-:W-:Y:S05]  /*0160*/  BRA `(.L_x_0) ;  /* 0x00000000000c7947 */ /* 0x000fea0003800000 */
.L_x_1:
[----:B------:R-:W1:Y:S01]  /*0170*/  LDCU UR4, c[0x0][0x880] ;  /* 0x00011000ff0477ac */ /* 0x000e620008000800 */
[----:B------:R-:W-:Y:S01]  /*0180*/  HFMA2 R56, -RZ, RZ, 0, 5.9604644775390625e-08 ;  /* 0x00000001ff387431 */ /* 0x000fe200000001ff */
[----:B-1----:R-:W-:-:S07]  /*0190*/  MOV R26, UR4 ;  /* 0x00000004001a7c02 */ /* 0x002fce0008000f00 */
.L_x_0:
[----:B------:R-:W2:Y:S02]  /*01a0*/  LDCU.64 UR4, c[0x0][0x8b0] ;  /* 0x00011600ff0477ac */ /* 0x000ea40008000a00 */
[----:B--2---:R-:W-:-:S04]  /*01b0*/  UISETP.NE.U32.AND UP0, UPT, UR4, URZ, UPT ;  /* 0x000000ff0400728c */ /* 0x004fc8000bf05070 */
[----:B------:R-:W-:-:S09]  /*01c0*/  UISETP.NE.AND.EX UP0, UPT, UR5, URZ, UPT, UP0 ;  /* 0x000000ff0500728c */ /* 0x000fd2000bf05300 */
[----:B------:R-:W-:Y:S05]  /*01d0*/  BRA.U UP0, `(.L_x_2) ;  /* 0x0000000100287547 */ /* 0x000fea000b800000 */
[----:B------:R-:W2:Y:S02]  /*01e0*/  LDCU.64 UR4, c[0x0][0x8a8] ;  /* 0x00011500ff0477ac */ /* 0x000ea40008000a00 */
[----:B--2---:R-:W-:-:S04]  /*01f0*/  UISETP.NE.U32.AND UP0, UPT, UR4, URZ, UPT ;  /* 0x000000ff0400728c */ /* 0x004fc8000bf05070 */
[----:B------:R-:W-:-:S09]  /*0200*/  UISETP.NE.AND.EX UP0, UPT, UR5, URZ, UPT, UP0 ;  /* 0x000000ff0500728c */ /* 0x000fd2000bf05300 */
[----:B------:R-:W-:Y:S05]  /*0210*/  BRA.U !UP0, `(.L_x_3) ;  /* 0x0000000108107547 */ /* 0x000fea000b800000 */
[----:B------:R-:W2:Y:S01]  /*0220*/  LDC.64 R24, c[0x0][0x8a8] ;  /* 0x00022a00ff187b82 */ /* 0x000ea20000000a00 */
[----:B------:R-:W2:Y:S02]  /*0230*/  LDCU.64 UR4, c[0x0][0x358] ;  /* 0x00006b00ff0477ac */ /* 0x000ea40008000a00 */
[----:B--2---:R2:W5:Y:S01]  /*0240*/  LDG.E R24, desc[UR4][R24.64] ;  /* 0x0000000418187981 */ /* 0x004562000c1e1900 */
[----:B------:R-:W-:Y:S05]  /*0250*/  BRA `(.L_x_2) ;  /* 0x0000000000087947 */ /* 0x000fea0003800000 */
.L_x_3:
[----:B------:R-:W2:Y:S02]  /*0260*/  LDCU UR4, c[0x0][0x8a0] ;  /* 0x00011400ff0477ac */ /* 0x000ea40008000800 */
[----:B--2---:R-:W-:Y:S02]  /*0270*/  MOV R24, UR4 ;  /* 0x0000000400187c02 */ /* 0x004fe40008000f00 */
.L_x_2:
[----:B------:R-:W-:Y:S01]  /*0280*/  IMAD.U32 R0, RZ, RZ, UR21 ;  /* 0x00000015ff007e24 */ /* 0x000fe2000f8e00ff */
[----:B------:R-:W-:Y:S04]  /*0290*/  BSSY.RECONVERGENT B0, `(.L_x_4) ;  /* 0x000000c000007945 */ /* 0x000fe80003800200 */
[C---:B------:R-:W-:Y:S02]  /*02a0*/  ISETP.NE.OR P3, PT, R0.reuse, 0x1, !P0 ;  /* 0x000000010000780c */ /* 0x040fe40004765670 */
[----:B------:R-:W-:-:S11]  /*02b0*/  ISETP.NE.OR P2, PT, R0, 0x3, !P0 ;  /* 0x000000030000780c */ /* 0x000fd60004745670 */
[----:B------:R-:W-:Y:S05]  /*02c0*/  @P3 BRA `(.L_x_5) ;  /* 0x0000000000203947 */ /* 0x000fea0003800000 */
[----:B------:R-:W3:Y:S02]  /*02d0*/  LDCU.64 UR4, c[0x0][0x348] ;  /* 0x00006900ff0477ac */ /* 0x000ee40008000a00 */
[----:B---3--:R-:W-:Y:S02]  /*02e0*/  UIADD3 UR6, UP1, UPT, UR4, 0x80, URZ ;  /* 0x0000008004067890 */ /* 0x008fe4000ff3e0ff */
[----:B------:R-:W-:Y:S02]  /*02f0*/  UIADD3 UR4, UP0, UPT, UR4, 0x180, URZ ;  /* 0x0000018004047890 */ /* 0x000fe4000ff1e0ff */
[----:B------:R-:W-:Y:S02]  /*0300*/  UIADD3.X UR7, UPT, UPT, URZ, UR5, URZ, UP1, !UPT ;  /* 0x00000005ff077290 */ /* 0x000fe40008ffe4ff */
[----:B------:R-:W-:-:S07]  /*0310*/  UIADD3.X UR5, UPT, UPT, URZ, UR5, URZ, UP0, !UPT ;  /* 0x00000005ff057290 */ /* 0x000fce00087fe4ff */
[----:B------:R3:W-:Y:S02]  /*0320*/  UTMACCTL.PF [UR6] ;  /* 0x00000000060079b9 */ /* 0x0007e40008040000 */
[----:B------:R3:W-:Y:S02]  /*0330*/  UTMACCTL.PF [UR4] ;  /* 0x00000000040079b9 */ /* 0x0007e40008040000 */
[----:B---3--:R-:W-:Y:S01]  /*0340*/  NOP ;  /* 0x0000000000007918 */ /* 0x008fe20000000000 */
.L_x_5:
[----:B------:R-:W-:Y:S05]  /*0350*/  BSYNC.RECONVERGENT B0 ;  /* 0x0000000000007941 */ /* 0x000fea0003800200 */
.L_x_4:
[----:B------:R-:W-:Y:S04]  /*0360*/  BSSY.RECONVERGENT B0, `(.L_x_6) ;  /* 0x000000a000007945 */ /* 0x000fe80003800200 */
        /* <DEDUP_REMOVED lines=9> */
.L_x_7:
[----:B------:R-:W-:Y:S05]  /*0400*/  BSYNC.RECONVERGENT B0 ;  /* 0x0000000000007941 */ /* 0x000fea0003800200 */
.L_x_6:
[----:B------:R-:W3:Y:S01]  /*0410*/  LDCU.64 UR4, c[0x0][0x888] ;  /* 0x00011100ff0477ac */ /* 0x000ee20008000a00 */
[----:B------:R-:W-:Y:S01]  /*0420*/  ISETP.NE.AND.EX P1, PT, RZ, UR9, PT, P1 ;  /* 0x00000009ff007c0c */ /* 0x000fe2000bf25310 */
[----:B------:R-:W-:Y:S01]  /*0430*/  UPLOP3.LUT UP4, UPT, UPT, UPT, UPT, 0x80, 0x8 ;  /* 0x000000000008789c */ /* 0x000fe20003f8f070 */
[----:B---3--:R-:W-:-:S04]  /*0440*/  ISETP.NE.U32.AND P2, PT, RZ, UR4, PT ;  /* 0x00000004ff007c0c */ /* 0x008fc8000bf45070 */
[----:B------:R-:W-:-:S13]  /*0450*/  ISETP.NE.AND.EX P2, PT, RZ, UR5, PT, P2 ;  /* 0x00000005ff007c0c */ /* 0x000fda000bf45320 */
[----:B------:R-:W-:Y:S05]  /*0460*/  @P2 BRA P1, `(.L_x_8) ;  /* 0x0000000000282947 */ /* 0x000fea0000800000 */
[----:B------:R-:W-:Y:S01]  /*0470*/  UISETP.NE.U32.AND UP0, UPT, UR8, URZ, UPT ;  /* 0x000000ff0800728c */ /* 0x000fe2000bf05070 */
[----:B-----5:R-:W-:Y:S01]  /*0480*/  FSETP.NEU.AND P1, PT, R26, RZ, PT ;  /* 0x000000ff1a00720b */ /* 0x020fe20003f2d000 */
[----:B------:R-:W-:Y:S02]  /*0490*/  UISETP.NE.U32.AND UP2, UPT, UR4, URZ, UPT ;  /* 0x000000ff0400728c */ /* 0x000fe4000bf45070 */
[----:B------:R-:W-:Y:S02]  /*04a0*/  UISETP.NE.AND.EX UP1, UPT, UR9, URZ, UPT, UP0 ;  /* 0x000000ff0900728c */ /* 0x000fe4000bf25300 */
[----:B------:R-:W-:-:S04]  /*04b0*/  UISETP.NE.AND.EX UP0, UPT, UR5, URZ, UPT, UP2 ;  /* 0x000000ff0500728c */ /* 0x000fc8000bf05320 */
[----:B------:R-:W-:-:S04]  /*04c0*/  USEL UR4, URZ, 0xffffffff, UP0 ;  /* 0xffffffffff047887 */ /* 0x000fc80008000000 */
[----:B------:R-:W-:Y:S01]  /*04d0*/  VOTEU.ANY UP0, P1 ;  /* 0x0000000000ff7886 */ /* 0x000fe20000800100 */
[----:B------:R-:W-:-:S04]  /*04e0*/  @!UP1 USEL UR4, URZ, 0xffffffff, UP0 ;  /* 0xffffffffff049887 */ /* 0x000fc80008000000 */
[----:B------:R-:W-:-:S04]  /*04f0*/  ULOP3.LUT UR4, UR4, 0x1, URZ, 0xc0, !UPT ;  /* 0x0000000104047892 */ /* 0x000fc8000f8ec0ff */
[----:B------:R-:W-:-:S11]  /*0500*/  UISETP.NE.U32.AND UP4, UPT, UR4, 0x1, UPT ;  /* 0x000000010400788c */ /* 0x000fd6000bf85070 */
.L_x_8:
[----:B------:R-:W3:Y:S01]  /*0510*/  SHFL.IDX PT, R0, R57, RZ, 0x1f ;  /* 0x00001fff39007589 */ /* 0x000ee200000e0000 */
[----:B------:R-:W-:-:S04]  /*0520*/  UISETP.NE.AND UP0, UPT, UR21, 0x2, UPT ;  /* 0x000000021500788c */ /* 0x000fc8000bf05270 */
[----:B------:R-:W-:Y:S02]  /*0530*/  UISETP.EQ.AND UP1, UPT, UR68, URZ, !UP0 ;  /* 0x000000ff4400728c */ /* 0x000fe4000c722270 */
[----:B------:R-:W-:-:S04]  /*0540*/  USEL UR46, URZ, 0x1, UP0 ;  /* 0x00000001ff2e7887 */ /* 0x000fc80008000000 */
[----:B------:R-:W-:Y:S02]  /*0550*/  PLOP3.LUT P4, PT, P0, PT, UP1, 0x80, 0x8 ;  /* 0x000000000008781c */ /* 0x000fe4000078f018 */
[----:B---3--:R-:W-:-:S13]  /*0560*/  ISETP.NE.AND P1, PT, R0, RZ, PT ;  /* 0x000000ff0000720c */ /* 0x008fda0003f25270 */
[----:B------:R-:W-:Y:S05]  /*0570*/  @P1 BRA `(.L_x_9) ;  /* 0x0000000000641947 */ /* 0x000fea0003800000 */
[----:B------:R-:W-:Y:S01]  /*0580*/  UMOV UR4, 0x400 ;  /* 0x0000040000047882 */ /* 0x000fe20000000000 */
[----:B------:R-:W-:Y:S01]  /*0590*/  UMOV UR8, 0x1 ;  /* 0x0000000100087882 */ /* 0x000fe20000000000 */
[----:B------:R-:W-:Y:S01]  /*05a0*/  UMOV UR6, 0x4 ;  /* 0x0000000400067882 */ /* 0x000fe20000000000 */
[----:B------:R-:W-:Y:S02]  /*05b0*/  ULEA UR4, UR47, UR4, 0x18 ;  /* 0x000000042f047291 */ /* 0x000fe4000f8ec0ff */
[----:B------:R-:W-:-:S04]  /*05c0*/  UIADD3 UR8, UPT, UPT, -UR8, 0x100000, URZ ;  /* 0x0010000008087890 */ /* 0x000fc8000fffe1ff */
[----:B------:R-:W-:Y:S02]  /*05d0*/  USHF.L.U32 UR9, UR8, 0xb, URZ ;  /* 0x0000000b08097899 */ /* 0x000fe400080006ff */
[----:B------:R-:W-:Y:S02]  /*05e0*/  USHF.L.U32 UR8, UR8, 0x1, URZ ;  /* 0x0000000108087899 */ /* 0x000fe400080006ff */
[----:B------:R-:W-:-:S04]  /*05f0*/  UIADD3 UR6, UPT, UPT, -UR6, 0x100000, URZ ;  /* 0x0010000006067890 */ /* 0x000fc8000fffe1ff */
[----:B------:R-:W-:Y:S02]  /*0600*/  USHF.L.U32 UR7, UR6, 0xb, URZ ;  /* 0x0000000b06077899 */ /* 0x000fe400080006ff */
[----:B------:R-:W-:Y:S01]  /*0610*/  USHF.L.U32 UR6, UR6, 0x1, URZ ;  /* 0x0000000106067899 */ /* 0x000fe200080006ff */
[----:B------:R-:W-:Y:S01]  /*0620*/  ELECT P1, URZ, PT ;  /* 0x0000000000ff782f */ /* 0x000fe20003820000 */
[----:B------:R-:W3:Y:S02]  /*0630*/  FENCE.VIEW.ASYNC.S ;  /* 0x00000000000073c6 */ /* 0x000ee40000000000 */
[----:B---3--:R3:W4:Y:S08]  /*0640*/  SYNCS.EXCH.64 URZ, [UR4], UR8 ;  /* 0x0000000804ff75b2 */ /* 0x0087300008000100 */
[----:B------:R3:W1:Y:S01]  /*0650*/  SYNCS.EXCH.64 URZ, [UR4+0x30], UR6 ;  /* 0x0000300604ff75b2 */ /* 0x0006620008000100 */
        /* <DEDUP_REMOVED lines=10> */
[----:B------:R-:W-:Y:S01]  /*0700*/  NOP ;  /* 0x0000000000007918 */ /* 0x000fe20000000000 */
.L_x_9:
[----:B------:R-:W2:Y:S01]  /*0710*/  SHFL.IDX PT, R0, R57, RZ, 0x1f ;  /* 0x00001fff39007589 */ /* 0x000ea200000e0000 */
[----:B------:R-:W-:Y:S01]  /*0720*/  NOP ;  /* 0x0000000000007918 */ /* 0x000fe20000000000 */
[----:B--2---:R-:W-:-:S13]  /*0730*/  ISETP.NE.AND P1, PT, R0, 0x1, PT ;  /* 0x000000010000780c */ /* 0x004fda0003f25270 */
[----:B------:R-:W-:Y:S05]  /*0740*/  @P1 BRA `(.L_x_10) ;  /* 0x0000000000541947 */ /* 0x000fea0003800000 */
[----:B---3--:R-:W-:Y:S01]  /*0750*/  UMOV UR4, 0x400 ;  /* 0x0000040000047882 */ /* 0x008fe20000000000 */
        /* <DEDUP_REMOVED lines=10> */
[----:B------:R-:W2:Y:S02]  /*0800*/  FENCE.VIEW.ASYNC.S ;  /* 0x00000000000073c6 */ /* 0x000ea40000000000 */
[----:B--2---:R2:W3:Y:S08]  /*0810*/  SYNCS.EXCH.64 URZ, [UR4+0x60], UR8 ;  /* 0x0000600804ff75b2 */ /* 0x0044f00008000100 */
        /* <DEDUP_REMOVED lines=8> */
.L_x_10:
[----:B------:R-:W4:Y:S01]  /*08a0*/  SHFL.IDX PT, R0, R57, RZ, 0x1f ;  /* 0x00001fff39007589 */ /* 0x000f2200000e0000 */
[----:B------:R-:W-:Y:S01]  /*08b0*/  NOP ;  /* 0x0000000000007918 */ /* 0x000fe20000000000 */
[----:B----4-:R-:W-:-:S13]  /*08c0*/  ISETP.NE.AND P1, PT, R0, 0x3, PT ;  /* 0x000000030000780c */ /* 0x010fda0003f25270 */
[----:B------:R-:W-:Y:S05]  /*08d0*/  @P1 BRA `(.L_x_11) ;  /* 0x00000000002c1947 */ /* 0x000fea0003800000 */
[----:B--23--:R-:W-:Y:S01]  /*08e0*/  UMOV UR6, 0x400 ;  /* 0x0000040000067882 */ /* 0x00cfe20000000000 */
[----:B------:R-:W-:Y:S01]  /*08f0*/  UMOV UR4, 0x20 ;  /* 0x0000002000047882 */ /* 0x000fe20000000000 */
[----:B------:R-:W-:Y:S02]  /*0900*/  ULEA UR6, UR47, UR6, 0x18 ;  /* 0x000000062f067291 */ /* 0x000fe4000f8ec0ff */
[----:B------:R-:W-:-:S04]  /*0910*/  UIADD3 UR4, UPT, UPT, -UR4, 0x100000, URZ ;  /* 0x0010000004047890 */ /* 0x000fc8000fffe1ff */
[----:B------:R-:W-:Y:S02]  /*0920*/  USHF.L.U32 UR5, UR4, 0xb, URZ ;  /* 0x0000000b04057899 */ /* 0x000fe400080006ff */
[----:B------:R-:W-:Y:S01]  /*0930*/  USHF.L.U32 UR4, UR4, 0x1, URZ ;  /* 0x0000000104047899 */ /* 0x000fe200080006ff */
[----:B------:R-:W-:Y:S01]  /*0940*/  ELECT P1, URZ, PT ;  /* 0x0000000000ff782f */ /* 0x000fe20003820000 */
[----:B------:R-:W2:Y:S10]  /*0950*/  FENCE.VIEW.ASYNC.S ;  /* 0x00000000000073c6 */ /* 0x000eb40000000000 */
[----:B--2---:R4:W2:Y:S01]  /*0960*/  SYNCS.EXCH.64 URZ, [UR6+0xa0], UR4 ;  /* 0x0000a00406ff75b2 */ /* 0x0048a20008000100 */
[----:B------:R4:W3:Y:S02]  /*0970*/  SYNCS.EXCH.64 URZ, [UR6+0xa8], UR4 ;  /* 0x0000a80406ff75b2 */ /* 0x0008e40008000100 */
[----:B----4-:R-:W-:Y:S01]  /*0980*/  NOP ;  /* 0x0000000000007918 */ /* 0x010fe20000000000 */
.L_x_11:
[----:B------:R-:W4:Y:S01]  /*0990*/  SHFL.IDX PT, R0, R57, RZ, 0x1f ;  /* 0x00001fff39007589 */ /* 0x000f2200000e0000 */
[----:B------:R-:W-:Y:S01]  /*09a0*/  NOP ;  /* 0x0000000000007918 */ /* 0x000fe20000000000 */
[----:B----4-:R-:W-:-:S13]  /*09b0*/  ISETP.NE.AND P1, PT, R0, 0x4, PT ;  /* 0x000000040000780c */ /* 0x010fda0003f25270 */
[----:B------:R-:W-:Y:S05]  /*09c0*/  @P1 BRA `(.L_x_12) ;  /* 0x0000000000481947 */ /* 0x000fea0003800000 */
[----:B--23--:R-:W-:Y:S01]  /*09d0*/  UMOV UR4, 0x720 ;  /* 0x0000072000047882 */ /* 0x00cfe20000000000 */
[----:B------:R-:W-:Y:S01]  /*09e0*/  UMOV UR6, 0x400 ;  /* 0x0000040000067882 */ /* 0x000fe20000000000 */
[----:B------:R-:W-:Y:S01]  /*09f0*/  USEL UR4, UR4, 0x620, UP4 ;  /* 0x0000062004047887 */ /* 0x000fe2000a000000 */
        /* <DEDUP_REMOVED lines=10> */
[----:B--2---:R4:W2:Y:S08]  /*0aa0*/  SYNCS.EXCH.64 URZ, [UR6+0xb0], UR8 ;  /* 0x0000b00806ff75b2 */ /* 0x0048b00008000100 */
[----:B------:R4:W3:Y:S01]  /*0ab0*/  SYNCS.EXCH.64 URZ, [UR6+0xc0], UR4 ;  /* 0x0000c00406ff75b2 */ /* 0x0008e20008000100 */
[----:B------:R4:W1:Y:S01]  /*0ac0*/  SYNCS.EXCH.64 URZ, [UR6+0xb8], UR8 ;  /* 0x0000b80806ff75b2 */ /* 0x0008620008000100 */
[----:B------:R4:W1:Y:S02]  /*0ad0*/  SYNCS.EXCH.64 URZ, [UR6+0xc8], UR4 ;  /* 0x0000c80406ff75b2 */ /* 0x0008640008000100 */
[----:B----4-:R-:W-:Y:S01]  /*0ae0*/  NOP ;  /* 0x0000000000007918 */ /* 0x010fe20000000000 */
.L_x_12:
[----:B------:R-:W4:Y:S01]  /*0af0*/  SHFL.IDX PT, R0, R57, RZ, 0x1f ;  /* 0x00001fff39007589 */ /* 0x000f2200000e0000 */
[----:B------:R-:W-:Y:S01]  /*0b00*/  NOP ;  /* 0x0000000000007918 */ /* 0x000fe20000000000 */
[----:B----4-:R-:W-:-:S13]  /*0b10*/  ISETP.NE.AND P1, PT, R0, 0x5, PT ;  /* 0x000000050000780c */ /* 0x010fda0003f25270 */
[----:B------:R-:W-:Y:S05]  /*0b20*/  @P1 BRA `(.L_x_13) ;  /* 0x0000000000541947 */ /* 0x000fea0003800000 */
[----:B--23--:R-:W-:Y:S01]  /*0b30*/  UMOV UR4, 0x400 ;  /* 0x0000040000047882 */ /* 0x00cfe20000000000 */
        /* <DEDUP_REMOVED lines=14> */
[----:B------:R4:W1:Y:S01]  /*0c20*/  SYNCS.EXCH.64 URZ, [UR4+0xf8], UR8 ;  /* 0x0000f80804ff75b2 */ /* 0x0008620008000100 */
[----:B------:R4:W1:Y:S01]  /*0c30*/  SYNCS.EXCH.64 URZ, [UR4+0xe0], UR6 ;  /* 0x0000e00604ff75b2 */ /* 0x0008620008000100 */
[----:B------:R4:W1:Y:S01]  /*0c40*/  SYNCS.EXCH.64 URZ, [UR4+0x100], UR8 ;  /* 0x0001000804ff75b2 */ /* 0x0008620008000100 */
[----:B------:R4:W1:Y:S01]  /*0c50*/  SYNCS.EXCH.64 URZ, [UR4+0xe8], UR6 ;  /* 0x0000e80604ff75b2 */ /* 0x0008620008000100 */
[----:B------:R4:W1:Y:S02]  /*0c60*/  SYNCS.EXCH.64 URZ, [UR4+0x108], UR8 ;  /* 0x0001080804ff75b2 */ /* 0x0008640008000100 */
[----:B----4-:R-:W-:Y:S01]  /*0c70*/  NOP ;  /* 0x0000000000007918 */ /* 0x010fe20000000000 */
.L_x_13:
[----:B------:R-:W4:Y:S01]  /*0c80*/  SHFL.IDX PT, R0, R57, RZ, 0x1f ;  /* 0x00001fff39007589 */ /* 0x000f2200000e0000 */
[----:B------:R-:W-:Y:S01]  /*0c90*/  ISETP.NE.OR P0, PT, RZ, UR21, !P0 ;  /* 0x00000015ff007c0c */ /* 0x000fe2000c705670 */
        /* <DEDUP_REMOVED lines=12> */
[----:B------:R4:W3:Y:S01]  /*0d60*/  SYNCS.EXCH.64 URZ, [UR4+0x120], UR6 ;  /* 0x0001200604ff75b2 */ /* 0x0008e20008000100 */
[----:B------:R4:W1:Y:S01]  /*0d70*/  SYNCS.EXCH.64 URZ, [UR4+0x118], UR6 ;  /* 0x0001180604ff75b2 */ /* 0x0008620008000100 */
[----:B------:R4:W1:Y:S02]  /*0d80*/  SYNCS.EXCH.64 URZ, [UR4+0x128], UR6 ;  /* 0x0001280604ff75b2 */ /* 0x0008640008000100 */
[----:B----4-:R-:W-:Y:S01]  /*0d90*/  NOP ;  /* 0x0000000000007918 */ /* 0x010fe20000000000 */
.L_x_14:
[----:B------:R-:W-:Y:S01]  /*0da0*/  VOTEU.ALL UP0, P0 ;  /* 0x0000000000ff7886 */ /* 0x000fe20000000000 */
[----:B--23--:R-:W-:Y:S01]  /*0db0*/  UMOV UR4, 0x20 ;  /* 0x0000002000047882 */ /* 0x00cfe20000000000 */
[----:B------:R-:W2:Y:S01]  /*0dc0*/  LDCU UR7, c[0x0][0x36c] ;  /* 0x00006d80ff0777ac */ /* 0x000ea20008000800 */
[----:B------:R-:W-:Y:S01]  /*0dd0*/  NOP ;  /* 0x0000000000007918 */ /* 0x000fe20000000000 */
[----:B------:R-:W-:Y:S01]  /*0de0*/  LOP3.LUT R0, R69, 0x1f, RZ, 0xc0, !PT ;  /* 0x0000001f45007812 */ /* 0x000fe200078ec0ff */
[----:B------:R-:W-:Y:S01]  /*0df0*/  @!UP0 UMOV UR6, 0x400 ;  /* 0x0000040000068882 */ /* 0x000fe20000000000 */
[----:B------:R-:W-:-:S04]  /*0e00*/  @!UP0 UIADD3 UR4, UPT, UPT, -UR4, 0x100000, URZ ;  /* 0x0010000004048890 */ /* 0x000fc8000fffe1ff */
[----:B------:R-:W-:Y:S02]  /*0e10*/  @!UP0 USHF.L.U32 UR5, UR4, 0xb, URZ ;  /* 0x0000000b04058899 */ /* 0x000fe400080006ff */
[----:B------:R-:W-:Y:S02]  /*0e20*/  @!UP0 USHF.L.U32 UR4, UR4, 0x1, URZ ;  /* 0x0000000104048899 */ /* 0x000fe400080006ff */
[----:B------:R-:W-:Y:S01]  /*0e30*/  @!UP0 ULEA UR6, UR47, UR6, 0x18 ;  /* 0x000000062f068291 */ /* 0x000fe2000f8ec0ff */
[----:B------:R-:W-:Y:S01]  /*0e40*/  VOTEU.ALL UP0, P0 ;  /* 0x0000000000ff7886 */ /* 0x000fe20000000000 */
[----:B------:R-:W-:Y:S02]  /*0e50*/  UISETP.NE.AND UP5, UPT, UR21, URZ, UPT ;  /* 0x000000ff1500728c */ /* 0x000fe4000bfa5270 */
[----:B--2---:R-:W-:Y:S01]  /*0e60*/  UISETP.EQ.U32.AND UP6, UPT, UR7, 0x1, UPT ;  /* 0x000000010700788c */ /* 0x004fe2000bfc2070 */
[----:B------:R-:W2:Y:S07]  /*0e70*/  FENCE.VIEW.ASYNC.S ;  /* 0x00000000000073c6 */ /* 0x000eae0000000000 */
[----:B--2---:R2:W3:Y:S01]  /*0e80*/  @!UP0 SYNCS.EXCH.64 URZ, [UR6+0x130], UR4 ;  /* 0x0001300406ff85b2 */ /* 0x0044e20008000100 */
[----:B------:R-:W-:Y:S05]  /*0e90*/  BRA.U !UP6, `(.L_x_15) ;  /* 0x000000010e087547 */ /* 0x000fea000b800000 */
[----:B-1-3--:R-:W-:Y:S01]  /*0ea0*/  UCGABAR_ARV ;  /* 0x00000000000079c7 */ /* 0x00afe20008000000 */
[----:B------:R-:W-:Y:S05]  /*0eb0*/  BRA `(.L_x_16) ;  /* 0x0000000000047947 */ /* 0x000fea0003800000 */
.L_x_15:
[----:B-1-3--:R-:W-:Y:S01]  /*0ec0*/  NOP ;  /* 0x0000000000007918 */ /* 0x00afe20000000000 */
.L_x_16:
[----:B------:R-:W1:Y:S01]  /*0ed0*/  S2UR UR24, SR_CTAID.X ;  /* 0x00000000001879c3 */ /* 0x000e620000002500 */
[----:B------:R-:W-:-:S05]  /*0ee0*/  CS2R.32 R58, SR_CgaSize ;  /* 0x00000000003a7805 */ /* 0x000fca0000008a00 */
[----:B------:R-:W-:-:S05]  /*0ef0*/  IMAD R58, R58, -0xa0, RZ ;  /* 0xffffff603a3a7824 */ /* 0x000fca00078e02ff */
[----:B--2---:R-:W-:-:S14]  /*0f00*/  R2UR UR5, R58 ;  /* 0x000000003a0572ca */ /* 0x004fdc00000e0000 */
[----:B------:R-:W2:Y:S01]  /*0f10*/  LDCU UR5, c[0x0][UR5+0x2b0] ;  /* 0x00005600050577ac */ /* 0x000ea20008000800 */
[----:B------:R-:W-:-:S05]  /*0f20*/  CS2R.32 R58, SR_CgaSize ;  /* 0x00000000003a7805 */ /* 0x000fca0000008a00 */
[----:B------:R-:W-:-:S05]  /*0f30*/  IMAD R58, R58, -0xa0, RZ ;  /* 0xffffff603a3a7824 */ /* 0x000fca00078e02ff */
[----:B------:R-:W-:-:S14]  /*0f40*/  R2UR UR4, R58 ;  /* 0x000000003a0472ca */ /* 0x000fdc00000e0000 */
[----:B------:R-:W3:Y:S01]  /*0f50*/  LDCU UR4, c[0x0][UR4+0x2b4] ;  /* 0x00005680040477ac */ /* 0x000ee20008000800 */
[----:B------:R-:W4:Y:S01]  /*0f60*/  S2UR UR20, SR_CTAID.Y ;  /* 0x00000000001479c3 */ /* 0x000f220000002600 */
[----:B------:R-:W-:-:S05]  /*0f70*/  CS2R.32 R58, SR_CgaSize ;  /* 0x00000000003a7805 */ /* 0x000fca0000008a00 */
[----:B------:R-:W-:-:S05]  /*0f80*/  IMAD R58, R58, -0xa0, RZ ;  /* 0xffffff603a3a7824 */ /* 0x000fca00078e02ff */
[----:B------:R-:W-:-:S14]  /*0f90*/  R2UR UR7, R58 ;  /* 0x000000003a0772ca */ /* 0x000fdc00000e0000 */
[----:B------:R-:W3:Y:S01]  /*0fa0*/  LDCU UR7, c[0x0][UR7+0x2a0] ;  /* 0x00005400070777ac */ /* 0x000ee20008000800 */
[----:B------:R-:W-:-:S05]  /*0fb0*/  CS2R.32 R58, SR_CgaSize ;  /* 0x00000000003a7805 */ /* 0x000fca0000008a00 */
[----:B------:R-:W-:-:S05]  /*0fc0*/  IMAD R58, R58, -0xa0, RZ ;  /* 0xffffff603a3a7824 */ /* 0x000fca00078e02ff */
[----:B------:R-:W-:-:S14]  /*0fd0*/  R2UR UR63, R58 ;  /* 0x000000003a3f72ca */ /* 0x000fdc00000e0000 */
[----:B------:R-:W3:Y:S01]  /*0fe0*/  LDCU UR63, c[0x0][UR63+0x2a4] ;  /* 0x000054803f3f77ac */ /* 0x000ee20008000800 */
[----:B------:R-:W-:Y:S01]  /*0ff0*/  UISETP.GT.U32.AND UP0, UPT, UR68, 0xffff, UPT ;  /* 0x0000ffff4400788c */ /* 0x000fe2000bf04070 */
[----:B------:R-:W3:Y:S01]  /*1000*/  LDCU UR25, c[0x0][0xb24] ;  /* 0x00016480ff1977ac */ /* 0x000ee20008000800 */
[----:B------:R-:W3:Y:S01]  /*1010*/  LDCU UR45, c[0x0][0xb24] ;  /* 0x00016480ff2d77ac */ /* 0x000ee20008000800 */
[----:B-1----:R-:W-:Y:S01]  /*1020*/  I2FP.F32.U32 R3, UR24 ;  /* 0x0000001800037c45 */ /* 0x002fe20008201000 */
[----:B------:R-:W1:Y:S04]  /*1030*/  LDCU UR27, c[0x0][0xb30] ;  /* 0x00016600ff1b77ac */ /* 0x000e680008000800 */
[----:B--2---:R-:W-:Y:S01]  /*1040*/  FMUL R3, R3, UR5 ;  /* 0x0000000503037c20 */ /* 0x004fe20008400000 */
[----:B------:R-:W-:Y:S01]  /*1050*/  USHF.L.U32 UR37, UR47, 0x8, URZ ;  /* 0x000000082f257899 */ /* 0x000fe200080006ff */
[----:B----4-:R-:W-:Y:S01]  /*1060*/  I2FP.F32.U32 R2, UR20 ;  /* 0x0000001400027c45 */ /* 0x010fe20008201000 */
[----:B------:R-:W-:Y:S01]  /*1070*/  UMOV UR12, 0x55 ;  /* 0x00000055000c7882 */ /* 0x000fe20000000000 */
[----:B------:R-:W-:-:S02]  /*1080*/  USHF.L.U32 UR11, UR24, 0x6, URZ ;  /* 0x00000006180b7899 */ /* 0x000fc400080006ff */
[----:B------:R-:W2:Y:S01]  /*1090*/  F2I.U32.TRUNC.NTZ R3, R3 ;  /* 0x0000000300037305 */ /* 0x000ea2000020f000 */
[----:B------:R-:W-:Y:S01]  /*10a0*/  USEL UR31, UR68, 0xffff, !UP0 ;  /* 0x0000ffff441f7887 */ /* 0x000fe2000c000000 */
[----:B---3--:R-:W-:-:S06]  /*10b0*/  FMUL R2, R2, UR4 ;  /* 0x0000000402027c20 */ /* 0x008fcc0008400000 */
[----:B------:R-:W3:Y:S01]  /*10c0*/  F2I.U32.TRUNC.NTZ R2, R2 ;  /* 0x0000000200027305 */ /* 0x000ee2000020f000 */
[----:B--2---:R-:W-:Y:S02]  /*10d0*/  R2UR UR4, R3 ;  /* 0x00000000030472ca */ /* 0x004fe400000e0000 */
[----:B------:R-:W-:Y:S02]  /*10e0*/  PRMT R3, RZ, 0x7610, R3 ;  /* 0x00007610ff037816 */ /* 0x000fe40000000003 */
[----:B---3--:R-:W-:Y:S02]  /*10f0*/  R2UR UR6, R2 ;  /* 0x00000000020672ca */ /* 0x008fe400000e0000 */
[----:B------:R-:W-:-:S07]  /*1100*/  PRMT R2, RZ, 0x7610, R2 ;  /* 0x00007610ff027816 */ /* 0x000fce0000000002 */
[----:B------:R-:W-:-:S04]  /*1110*/  UIADD3 UR5, UPT, UPT, -UR4, URZ, URZ ;  /* 0x000000ff04057290 */ /* 0x000fc8000fffe1ff */
[----:B------:R-:W-:Y:S02]  /*1120*/  UIMAD UR5, UR7, UR5, UR24 ;  /* 0x00000005070572a4 */ /* 0x000fe4000f8e0218 */
[----:B------:R-:W-:-:S04]  /*1130*/  UIADD3 UR4, UPT, UPT, -UR6, URZ, URZ ;  /* 0x000000ff06047290 */ /* 0x000fc8000fffe1ff */
[----:B------:R-:W-:Y:S01]  /*1140*/  IMAD.U32 R58, RZ, RZ, UR5 ;  /* 0x00000005ff3a7e24 */ /* 0x000fe2000f8e00ff */
[----:B------:R-:W-:Y:S01]  /*1150*/  UIMAD UR63, UR63, UR4, UR20 ;  /* 0x000000043f3f72a4 */ /* 0x000fe2000f8e0214 */
[----:B-1----:R-:W-:Y:S11]  /*1160*/  BRA.U UP5, `(.L_x_17) ;  /* 0x0000000105607547 */ /* 0x002ff6000b800000 */
[----:B------:R-:W-:-:S13]  /*1170*/  R2UR UR4, R58 ;  /* 0x000000003a0472ca */ /* 0x000fda00000e0000 */
[----:B------:R-:W-:Y:S02]  /*1180*/  UISETP.GT.U32.AND UP0, UPT, UR4, 0x1, UPT ;  /* 0x000000010400788c */ /* 0x000fe4000bf04070 */
[----:B------:R-:W-:Y:S02]  /*1190*/  ULOP3.LUT UR10, UR4, 0xfffffffe, URZ, 0xc0, !UPT ;  /* 0xfffffffe040a7892 */ /* 0x000fe4000f8ec0ff */
[----:B------:R-:W-:Y:S02]  /*11a0*/  UISETP.NE.AND UP3, UPT, UR63, URZ, UP0 ;  /* 0x000000ff3f00728c */ /* 0x000fe40008765270 */
[----:B------:R-:W-:Y:S02]  /*11b0*/  UISETP.NE.AND UP2, UPT, UR63, 0x1, UP0 ;  /* 0x000000013f00788c */ /* 0x000fe40008745270 */
[----:B------:R-:W-:Y:S02]  /*11c0*/  UISETP.NE.AND UP1, UPT, UR63, 0x2, UP0 ;  /* 0x000000023f00788c */ /* 0x000fe40008725270 */
[----:B------:R-:W-:-:S02]  /*11d0*/  UISETP.NE.AND UP0, UPT, UR63, 0x3, UP0 ;  /* 0x000000033f00788c */ /* 0x000fc40008705270 */
[----:B------:R-:W-:Y:S02]  /*11e0*/  USEL UR6, URZ, 0x1, UP3 ;  /* 0x00000001ff067887 */ /* 0x000fe40009800000 */
[----:B------:R-:W-:Y:S02]  /*11f0*/  USEL UR5, URZ, 0x4, UP2 ;  /* 0x00000004ff057887 */ /* 0x000fe40009000000 */
[----:B------:R-:W-:Y:S02]  /*1200*/  USEL UR4, URZ, 0x10, UP1 ;  /* 0x00000010ff047887 */ /* 0x000fe40008800000 */
[----:B------:R-:W-:Y:S02]  /*1210*/  USEL UR9, URZ, 0x40, UP0 ;  /* 0x00000040ff097887 */ /* 0x000fe40008000000 */
[----:B------:R-:W-:Y:S02]  /*1220*/  USEL UR8, URZ, 0x2, UP3 ;  /* 0x00000002ff087887 */ /* 0x000fe40009800000 */
[----:B------:R-:W-:-:S02]  /*1230*/  UIADD3 UR4, UPT, UPT, UR4, UR5, UR6 ;  /* 0x0000000504047290 */ /* 0x000fc4000fffe006 */
[----:B------:R-:W-:Y:S02]  /*1240*/  USEL UR6, URZ, 0x20, UP1 ;  /* 0x00000020ff067887 */ /* 0x000fe40008800000 */
[----:B------:R-:W-:Y:S02]  /*1250*/  USEL UR7, URZ, 0x8, UP2 ;  /* 0x00000008ff077887 */ /* 0x000fe40009000000 */
[----:B------:R-:W-:Y:S02]  /*1260*/  UIADD3 UR5, UPT, UPT, UR8, UR9, UR4 ;  /* 0x0000000908057290 */ /* 0x000fe4000fffe004 */
[----:B------:R-:W-:Y:S02]  /*1270*/  ULEA UR4, UR63, UR10, 0x1 ;  /* 0x0000000a3f047291 */ /* 0x000fe4000f8e08ff */
[----:B------:R-:W-:Y:S02]  /*1280*/  USEL UR8, URZ, 0x80, UP0 ;  /* 0x00000080ff087887 */ /* 0x000fe40008000000 */
[----:B------:R-:W-:-:S03]  /*1290*/  UIADD3 UR5, UPT, UPT, UR6, UR7, UR5 ;  /* 0x0000000706057290 */ /* 0x000fc6000fffe005 */
[----:B------:R-:W-:Y:S01]  /*12a0*/  UMOV UR6, 0x3 ;  /* 0x0000000300067882 */ /* 0x000fe20000000000 */
[----:B------:R-:W-:Y:S02]  /*12b0*/  UIADD3 UR5, UPT, UPT, UR5, UR8, URZ ;  /* 0x0000000805057290 */ /* 0x000fe4000fffe0ff */
[----:B------:R-:W-:-:S04]  /*12c0*/  USHF.L.U32 UR4, UR6, UR4, URZ ;  /* 0x0000000406047299 */ /* 0x000fc800080006ff */
[----:B------:R-:W-:Y:S02]  /*12d0*/  MOV R3, UR5 ;  /* 0x0000000500037c02 */ /* 0x000fe40008000f00 */
[----:B------:R-:W-:-:S07]  /*12e0*/  IMAD.U32 R2, RZ, RZ, UR4 ;  /* 0x00000004ff027e24 */ /* 0x000fce000f8e00ff */
.L_x_17:
[----:B------:R-:W1:Y:S01]  /*12f0*/  S2UR UR36, SR_CTAID.Z ;  /* 0x00000000002479c3 */ /* 0x000e620000002700 */
[----:B------:R-:W-:Y:S02]  /*1300*/  UISETP.GE.AND UP0, UPT, UR25, 0x1, UPT ;  /* 0x000000011900788c */ /* 0x000fe4000bf06270 */
[----:B------:R-:W-:Y:S02]  /*1310*/  ULOP3.LUT UR31, UR31, 0xffff, URZ, 0xc0, !UPT ;  /* 0x0000ffff1f1f7892 */ /* 0x000fe4000f8ec0ff */
[----:B------:R-:W-:Y:S02]  /*1320*/  UISETP.NE.AND UP3, UPT, UR21, 0x2, UPT ;  /* 0x000000021500788c */ /* 0x000fe4000bf65270 */
[----:B------:R-:W-:Y:S02]  /*1330*/  ULOP3.LUT UR37, UR37, 0x600, URZ, 0xc0, !UPT ;  /* 0x0000060025257892 */ /* 0x000fe4000f8ec0ff */
[----:B------:R-:W-:Y:S02]  /*1340*/  ULOP3.LUT UR55, UR11, 0x40, URZ, 0xc0, !UPT ;  /* 0x000000400b377892 */ /* 0x000fe4000f8ec0ff */
[----:B------:R-:W-:Y:S01]  /*1350*/  USHF.L.U32 UR31, UR12, UR31, URZ ;  /* 0x0000001f0c1f7299 */ /* 0x000fe200080006ff */
[----:B------:R-:W-:Y:S11]  /*1360*/  BRA.U !UP0, `(.L_x_18) ;  /* 0x0000000108d47547 */ /* 0x000ff6000b800000 */
[----:B------:R-:W2:Y:S01]  /*1370*/  LDCU.128 UR12, c[0x0][0xb10] ;  /* 0x00016200ff0c77ac */ /* 0x000ea20008000c00 */
[----:B------:R-:W3:Y:S01]  /*1380*/  LDCU UR6, c[0x0][0x370] ;  /* 0x00006e00ff0677ac */ /* 0x000ee20008000800 */
[----:B------:R-:W4:Y:S01]  /*1390*/  LDCU UR5, c[0x0][0x374] ;  /* 0x00006e80ff0577ac */ /* 0x000f220008000800 */
[----:B------:R-:W1:Y:S01]  /*13a0*/  LDCU UR26, c[0x0][0xb0c] ;  /* 0x00016180ff1a77ac */ /* 0x000e620008000800 */
[----:B------:R-:W1:Y:S01]  /*13b0*/  LDCU UR7, c[0x0][0xb20] ;  /* 0x00016400ff0777ac */ /* 0x000e620008000800 */
[----:B------:R-:W1:Y:S01]  /*13c0*/  LDCU.64 UR8, c[0x0][0xb28] ;  /* 0x00016500ff0877ac */ /* 0x000e620008000a00 */
[----:B--2---:R-:W-:Y:S02]  /*13d0*/  UISETP.NE.AND UP0, UPT, UR14, 0x1, UPT ;  /* 0x000000010e00788c */ /* 0x004fe4000bf05270 */
[----:B----4-:R-:W-:Y:S02]  /*13e0*/  UIMAD.WIDE.U32 UR10, UR5, UR15, URZ ;  /* 0x0000000f050a72a5 */ /* 0x010fe4000f8e00ff */
[----:B---3--:R-:W-:-:S02]  /*13f0*/  UIMAD.WIDE.U32 UR18, UR6, UR12, URZ ;  /* 0x0000000c061272a5 */ /* 0x008fc4000f8e00ff */
[----:B-1----:R-:W-:Y:S02]  /*1400*/  UISETP.NE.AND UP1, UPT, UR26, 0x1, UPT ;  /* 0x000000011a00788c */ /* 0x002fe4000bf25270 */
[----:B------:R-:W-:Y:S01]  /*1410*/  UISETP.NE.AND UP2, UPT, UR25, 0x1, UPT ;  /* 0x000000011900788c */ /* 0x000fe2000bf45270 */
[----:B------:R-:W-:Y:S02]  /*1420*/  UMOV UR10, UR11 ;  /* 0x0000000b000a7c82 */ /* 0x000fe40008000000 */
[----:B------:R-:W-:Y:S01]  /*1430*/  UMOV UR18, UR19 ;  /* 0x0000001300127c82 */ /* 0x000fe20008000000 */
[----:B------:R-:W-:Y:S02]  /*1440*/  @UP0 USHF.R.U32.HI UR5, URZ, UR7, UR10 ;  /* 0x00000007ff050299 */ /* 0x000fe4000801160a */
[----:B------:R-:W-:Y:S02]  /*1450*/  UIMAD.WIDE.U32 UR22, UR20, UR15, URZ ;  /* 0x0000000f141672a5 */ /* 0x000fe4000f8e00ff */
[----:B------:R-:W-:-:S02]  /*1460*/  UIMAD.WIDE.U32 UR10, UR5, UR8, URZ ;  /* 0x00000008050a72a5 */ /* 0x000fc4000f8e00ff */
[----:B------:R-:W-:Y:S02]  /*1470*/  @UP1 USHF.R.U32.HI UR6, URZ, UR13, UR18 ;  /* 0x0000000dff061299 */ /* 0x000fe40008011612 */
[----:B------:R-:W-:Y:S02]  /*1480*/  UIMAD.WIDE.U32 UR16, UR24, UR12, URZ ;  /* 0x0000000c181072a5 */ /* 0x000fe4000f8e00ff */
[----:B------:R-:W-:Y:S01]  /*1490*/  UIMAD.WIDE.U32 UR18, UR6, UR8, URZ ;  /* 0x00000008061272a5 */ /* 0x000fe2000f8e00ff */
[----:B------:R-:W-:Y:S01]  /*14a0*/  UMOV UR4, UR23 ;  /* 0x0000001700047c82 */ /* 0x000fe20008000000 */
[----:B------:R-:W-:Y:S01]  /*14b0*/  UMOV UR10, UR11 ;  /* 0x0000000b000a7c82 */ /* 0x000fe20008000000 */
[----:B------:R-:W-:Y:S02]  /*14c0*/  USHF.R.U32.HI UR4, URZ, UR7, UR4 ;  /* 0x00000007ff047299 */ /* 0x000fe40008011604 */
[----:B------:R-:W-:Y:S02]  /*14d0*/  @UP2 USHF.R.U32.HI UR5, URZ, UR9, UR10 ;  /* 0x00000009ff052299 */ /* 0x000fe4000801160a */
[----:B------:R-:W-:Y:S01]  /*14e0*/  UMOV UR7, UR19 ;  /* 0x0000001300077c82 */ /* 0x000fe20008000000 */
[----:B------:R-:W-:Y:S01]  /*14f0*/  UMOV UR16, UR17 ;  /* 0x0000001100107c82 */ /* 0x000fe20008000000 */
[----:B------:R-:W-:-:S02]  /*1500*/  @UP2 USHF.R.U32.HI UR6, URZ, UR9, UR7 ;  /* 0x00000009ff062299 */ /* 0x000fc40008011607 */
[----:B------:R-:W-:Y:S02]  /*1510*/  USHF.R.U32.HI UR13, URZ, UR13, UR16 ;  /* 0x0000000dff0d7299 */ /* 0x000fe40008011610 */
[----:B------:R-:W-:Y:S02]  /*1520*/  USEL UR4, UR20, UR4, !UP0 ;  /* 0x0000000414047287 */ /* 0x000fe4000c000000 */
[----:B------:R-:W-:Y:S02]  /*1530*/  UIMAD UR7, UR5, UR25, URZ ;  /* 0x00000019050772a4 */ /* 0x000fe4000f8e02ff */
[----:B------:R-:W-:Y:S02]  /*1540*/  USEL UR5, UR24, UR13, !UP1 ;  /* 0x0000000d18057287 */ /* 0x000fe4000c800000 */
[----:B------:R-:W-:Y:S02]  /*1550*/  UIMAD UR12, UR6, UR25, URZ ;  /* 0x00000019060c72a4 */ /* 0x000fe4000f8e02ff */
[----:B------:R-:W-:-:S02]  /*1560*/  UISETP.GE.AND UP0, UPT, UR4, UR7, UPT ;  /* 0x000000070400728c */ /* 0x000fc4000bf06270 */
[----:B------:R-:W-:Y:S02]  /*1570*/  UIMAD.WIDE.U32 UR10, UR4, UR8, URZ ;  /* 0x00000008040a72a5 */ /* 0x000fe4000f8e00ff */
[----:B------:R-:W-:Y:S02]  /*1580*/  UISETP.GE.OR UP0, UPT, UR5, UR12, UP0 ;  /* 0x0000000c0500728c */ /* 0x000fe40008706670 */
[----:B------:R-:W-:Y:S02]  /*1590*/  UIMAD.WIDE.U32 UR12, UR5, UR8, URZ ;  /* 0x00000008050c72a5 */ /* 0x000fe4000f8e00ff */
[----:B------:R-:W-:Y:S01]  /*15a0*/  UIADD3 UR10, UPT, UPT, -UR4, URZ, URZ ;  /* 0x000000ff040a7290 */ /* 0x000fe2000fffe1ff */
[----:B------:R-:W-:Y:S01]  /*15b0*/  UMOV UR8, UR11 ;  /* 0x0000000b00087c82 */ /* 0x000fe20008000000 */
[----:B------:R-:W-:Y:S02]  /*15c0*/  UIADD3 UR11, UPT, UPT, -UR5, URZ, URZ ;  /* 0x000000ff050b7290 */ /* 0x000fe4000fffe1ff */
[----:B------:R-:W-:-:S03]  /*15d0*/  USHF.R.U32.HI UR8, URZ, UR9, UR8 ;  /* 0x00000009ff087299 */ /* 0x000fc60008011608 */
[----:B------:R-:W-:Y:S01]  /*15e0*/  @!UP0 UMOV UR7, UR13 ;  /* 0x0000000d00078c82 */ /* 0x000fe20008000000 */
[----:B------:R-:W-:Y:S02]  /*15f0*/  UIMAD UR20, UR14, UR10, UR20 ;  /* 0x0000000a0e1472a4 */ /* 0x000fe4000f8e0214 */
[----:B------:R-:W-:Y:S02]  /*1600*/  USEL UR8, UR4, UR8, !UP2 ;  /* 0x0000000804087287 */ /* 0x000fe4000d000000 */
[----:B------:R-:W-:Y:S02]  /*1610*/  @!UP0 USHF.R.U32.HI UR7, URZ, UR9, UR7 ;  /* 0x00000009ff078299 */ /* 0x000fe40008011607 */
[----:B------:R-:W-:Y:S02]  /*1620*/  UIADD3 UR9, UPT, UPT, -UR8, URZ, URZ ;  /* 0x000000ff08097290 */ /* 0x000fe4000fffe1ff */
[----:B------:R-:W-:Y:S02]  /*1630*/  @!UP0 USEL UR7, UR5, UR7, !UP2 ;  /* 0x0000000705078287 */ /* 0x000fe4000d000000 */
[----:B------:R-:W-:-:S02]  /*1640*/  UIMAD UR9, UR25, UR9, UR4 ;  /* 0x00000009190972a4 */ /* 0x000fc4000f8e0204 */
[----:B------:R-:W-:Y:S02]  /*1650*/  @!UP0 UIADD3 UR8, UPT, UPT, UR8, -UR7, URZ ;  /* 0x8000000708088290 */ /* 0x000fe4000fffe0ff */
[----:B------:R-:W-:Y:S02]  /*1660*/  @!UP0 UIMAD UR6, UR9, UR6, UR7 ;  /* 0x00000006090682a4 */ /* 0x000fe4000f8e0207 */
[----:B------:R-:W-:Y:S02]  /*1670*/  @!UP0 UIMAD UR4, UR8, UR25, UR5 ;  /* 0x00000019080482a4 */ /* 0x000fe4000f8e0205 */
[----:B------:R-:W-:Y:S02]  /*1680*/  UIMAD UR24, UR26, UR11, UR24 ;  /* 0x0000000b1a1872a4 */ /* 0x000fe4000f8e0218 */
[----:B------:R-:W-:Y:S01]  /*1690*/  UIMAD UR20, UR4, UR14, UR20 ;  /* 0x0000000e041472a4 */ /* 0x000fe2000f8e0214 */
[----:B------:R-:W-:Y:S02]  /*16a0*/  @!UP0 UMOV UR5, UR6 ;  /* 0x0000000600058c82 */ /* 0x000fe40008000000 */
[----:B------:R-:W-:-:S12]  /*16b0*/  UIMAD UR24, UR5, UR26, UR24 ;  /* 0x0000001a051872a4 */ /* 0x000fd8000f8e0218 */
.L_x_18:
[----:B------:R-:W-:-:S09]  /*16c0*/  UISETP.NE.AND UP0, UPT, UR27, 0x1, UPT ;  /* 0x000000011b00788c */ /* 0x000fd2000bf05270 */
[----:B------:R-:W-:Y:S05]  /*16d0*/  BRA.U UP0, `(.L_x_19) ;  /* 0x0000000100447547 */ /* 0x000fea000b800000 */
[----:B------:R-:W2:Y:S01]  /*16e0*/  LDCU.128 UR8, c[0x0][0xb10] ;  /* 0x00016200ff0877ac */ /* 0x000ea20008000c00 */
[----:B------:R-:W3:Y:S01]  /*16f0*/  LDCU UR12, c[0x0][0xb0c] ;  /* 0x00016180ff0c77ac */ /* 0x000ee20008000800 */
[----:B------:R-:W4:Y:S01]  /*1700*/  LDCU UR13, c[0x0][0xb20] ;  /* 0x00016400ff0d77ac */ /* 0x000f220008000800 */
[----:B--2---:R-:W-:Y:S02]  /*1710*/  UIMAD.WIDE.U32 UR6, UR24, UR8, URZ ;  /* 0x00000008180672a5 */ /* 0x004fe4000f8e00ff */
[----:B------:R-:W-:Y:S02]  /*1720*/  UIMAD.WIDE.U32 UR4, UR20, UR11, URZ ;  /* 0x0000000b140472a5 */ /* 0x000fe4000f8e00ff */
[----:B---3--:R-:W-:Y:S02]  /*1730*/  UISETP.NE.AND UP1, UPT, UR12, 0x1, UPT ;  /* 0x000000010c00788c */ /* 0x008fe4000bf25270 */
[----:B------:R-:W-:Y:S01]  /*1740*/  UISETP.NE.AND UP0, UPT, UR10, 0x1, UPT ;  /* 0x000000010a00788c */ /* 0x000fe2000bf05270 */
[----:B------:R-:W-:-:S02]  /*1750*/  UMOV UR6, UR7 ;  /* 0x0000000700067c82 */ /* 0x000fc40008000000 */
[----:B------:R-:W-:Y:S01]  /*1760*/  UMOV UR4, UR5 ;  /* 0x0000000500047c82 */ /* 0x000fe20008000000 */
[----:B------:R-:W-:Y:S02]  /*1770*/  USHF.R.U32.HI UR6, URZ, UR9, UR6 ;  /* 0x00000009ff067299 */ /* 0x000fe40008011606 */
[----:B----4-:R-:W-:Y:S02]  /*1780*/  USHF.R.U32.HI UR4, URZ, UR13, UR4 ;  /* 0x0000000dff047299 */ /* 0x010fe40008011604 */
[----:B------:R-:W-:Y:S02]  /*1790*/  USEL UR5, UR24, UR6, !UP1 ;  /* 0x0000000618057287 */ /* 0x000fe4000c800000 */
[----:B------:R-:W-:-:S04]  /*17a0*/  USEL UR4, UR20, UR4, !UP0 ;  /* 0x0000000414047287 */ /* 0x000fc8000c000000 */
[----:B------:R-:W-:Y:S02]  /*17b0*/  UIADD3 UR6, UPT, UPT, UR5, -UR4, URZ ;  /* 0x8000000405067290 */ /* 0x000fe4000fffe0ff */
[----:B------:R-:W-:Y:S02]  /*17c0*/  UIADD3 UR4, UPT, UPT, -UR5, UR4, URZ ;  /* 0x0000000405047290 */ /* 0x000fe4000fffe1ff */
[----:B------:R-:W-:Y:S02]  /*17d0*/  UIMAD UR20, UR6, UR10, UR20 ;  /* 0x0000000a061472a4 */ /* 0x000fe4000f8e0214 */
[----:B------:R-:W-:-:S12]  /*17e0*/  UIMAD UR24, UR4, UR12, UR24 ;  /* 0x0000000c041872a4 */ /* 0x000fd8000f8e0218 */
.L_x_19:
[----:B------:R-:W-:Y:S05]  /*17f0*/  BRA.U !UP6, `(.L_x_20) ;  /* 0x000000010e0c7547 */ /* 0x000fea000b800000 */
[----:B------:R-:W-:Y:S01]  /*1800*/  UCGABAR_WAIT ;  /* 0x0000000000007dc7 */ /* 0x000fe20008000000 */
[----:B------:R-:W-:Y:S01]  /*1810*/  CCTL.IVALL ;  /* 0x00000000ff00798f */ /* 0x000fe20002000000 */
[----:B------:R-:W-:Y:S05]  /*1820*/  BRA `(.L_x_21) ;  /* 0x0000000000047947 */ /* 0x000fea0003800000 */
.L_x_20:
[----:B------:R-:W-:Y:S06]  /*1830*/  BAR.SYNC.DEFER_BLOCKING 0x0 ;  /* 0x0000000000007b1d */ /* 0x000fec0000010000 */
.L_x_21:
[----:B------:R-:W-:Y:S05]  /*1840*/  BRA.U UP3, `(.L_x_22) ;  /* 0x0000001503b47547 */ /* 0x000fea000b800000 */
[----:B------:R-:W2:Y:S01]  /*1850*/  LDCU UR6, c[0x0][0x38c] ;  /* 0x00007180ff0677ac */ /* 0x000ea20008000800 */
[----:B------:R-:W-:Y:S01]  /*1860*/  PLOP3.LUT P2, PT, PT, PT, UP4, 0x80, 0x8 ;  /* 0x000000000008781c */ /* 0x000fe20003f4f048 */
[----:B------:R-:W-:Y:S01]  /*1870*/  IMAD.MOV.U32 R12, RZ, RZ, 0x1 ;  /* 0x00000001ff0c7424 */ /* 0x000fe200078e00ff */
[----:B------:R-:W-:Y:S02]  /*1880*/  ISETP.NE.AND P3, PT, R0, RZ, P4 ;  /* 0x000000ff0000720c */ /* 0x000fe40002765270 */
[----:B------:R-:W-:Y:S02]  /*1890*/  CS2R R10, SRZ ;  /* 0x00000000000a7805 */ /* 0x000fe4000001ff00 */
[----:B------:R-:W-:Y:S01]  /*18a0*/  PLOP3.LUT P2, PT, P2, PT, PT, 0x8, 0x80 ;  /* 0x000000000080781c */ /* 0x000fe2000174e170 */
[----:B------:R-:W-:Y:S01]  /*18b0*/  IMAD.MOV.U32 R9, RZ, RZ, RZ ;  /* 0x000000ffff097224 */ /* 0x000fe200078e00ff */
[----:B------:R-:W3:Y:S01]  /*18c0*/  LDCU UR49, c[0x0][0x370] ;  /* 0x00006e00ff3177ac */ /* 0x000ee20008000800 */
[----:B------:R-:W-:Y:S01]  /*18d0*/  IMAD.MOV.U32 R8, RZ, RZ, 0x1 ;  /* 0x00000001ff087424 */ /* 0x000fe200078e00ff */
[----:B------:R-:W4:Y:S01]  /*18e0*/  LDCU.64 UR42, c[0x0][0x348] ;  /* 0x00006900ff2a77ac */ /* 0x000f220008000a00 */
[----:B------:R-:W-:Y:S01]  /*18f0*/  ULEA.HI UR53, UR37, UR55, URZ, 0x1b ;  /* 0x0000003725357291 */ /* 0x000fe2000f8fd8ff */
[----:B------:R-:W1:Y:S01]  /*1900*/  LDCU UR48, c[0x0][0x374] ;  /* 0x00006e80ff3077ac */ /* 0x000e620008000800 */
[----:B--2---:R-:W-:-:S02]  /*1910*/  UIADD3 UR5, UPT, UPT, UR6, 0x3f, URZ ;  /* 0x0000003f06057890 */ /* 0x004fc4000fffe0ff */
[----:B------:R-:W-:Y:S02]  /*1920*/  UIADD3 UR56, UPT, UPT, UR6, 0x7e, URZ ;  /* 0x0000007e06387890 */ /* 0x000fe4000fffe0ff */
[----:B------:R-:W-:Y:S01]  /*1930*/  USHF.R.S32.HI UR4, URZ, 0x1f, UR5 ;  /* 0x0000001fff047899 */ /* 0x000fe20008011405 */
[----:B------:R-:W-:-:S03]  /*1940*/  UMOV UR29, URZ ;  /* 0x000000ff001d7c82 */ /* 0x000fc60008000000 */
[----:B------:R-:W-:Y:S02]  /*1950*/  ULEA.HI UR4, UR4, UR5, URZ, 0x6 ;  /* 0x0000000504047291 */ /* 0x000fe4000f8f30ff */
[----:B------:R-:W-:Y:S02]  /*1960*/  UIADD3 UR5, UPT, UPT, UR6, -0x1, URZ ;  /* 0xffffffff06057890 */ /* 0x000fe4000fffe0ff */
[----:B------:R-:W-:Y:S02]  /*1970*/  USHF.R.S32.HI UR51, URZ, 0x6, UR4 ;  /* 0x00000006ff337899 */ /* 0x000fe40008011404 */
[----:B------:R-:W-:Y:S02]  /*1980*/  UISETP.GE.U32.AND UP1, UPT, UR5, -0x7f, UPT ;  /* 0xffffff810500788c */ /* 0x000fe4000bf26070 */
[----:B------:R-:W-:-:S04]  /*1990*/  UISETP.LT.U32.AND UP0, UPT, UR51, 0x6, UPT ;  /* 0x000000063300788c */ /* 0x000fc8000bf01070 */
[----:B------:R-:W-:Y:S02]  /*19a0*/  USEL UR50, UR51, 0x6, UP0 ;  /* 0x0000000633327887 */ /* 0x000fe40008000000 */
[----:B------:R-:W-:Y:S02]  /*19b0*/  UISETP.NE.AND UP0, UPT, UR21, URZ, UPT ;  /* 0x000000ff1500728c */ /* 0x000fe4000bf05270 */
[----:B------:R-:W-:Y:S02]  /*19c0*/  UIADD3 UR4, UPT, UPT, UR50, -0x1, URZ ;  /* 0xffffffff32047890 */ /* 0x000fe4000fffe0ff */
[----:B------:R-:W-:Y:S02]  /*19d0*/  @UP1 UIADD3 UR4, UPT, UPT, UR50, URZ, URZ ;  /* 0x000000ff32041290 */ /* 0x000fe4000fffe0ff */
[----:B------:R-:W-:Y:S02]  /*19e0*/  USEL UR38, UR46, 0x2, UP0 ;  /* 0x000000022e267887 */ /* 0x000fe40008000000 */
[----:B------:R-:W-:-:S02]  /*19f0*/  UIADD3 UR54, UPT, UPT, UR51, -UR50, URZ ;  /* 0x8000003233367290 */ /* 0x000fc4000fffe0ff */
[----:B------:R-:W-:Y:S02]  /*1a00*/  UIADD3 UR39, UPT, UPT, UR4, 0x1, URZ ;  /* 0x0000000104277890 */ /* 0x000fe4000fffe0ff */
[----:B-1-34-:R-:W-:-:S12]  /*1a10*/  UIADD3 UR52, UPT, UPT, -UR4, URZ, URZ ;  /* 0x000000ff04347290 */ /* 0x01afd8000fffe1ff */
.L_x_46:
[----:B------:R-:W-:Y:S01]  /*1a20*/  UISETP.NE.AND UP0, UPT, UR47, URZ, UPT ;  /* 0x000000ff2f00728c */ /* 0x000fe2000bf05270 */
[----:B------:R-:W1:Y:S08]  /*1a30*/  S2UR UR47, SR_CgaCtaId ;  /* 0x00000000002f79c3 */ /* 0x000e700000008800 */
[----:B---3--:R-:W-:Y:S05]  /*1a40*/  BRA.U UP0, `(.L_x_23) ;  /* 0x0000000100347547 */ /* 0x008fea000b800000 */
[----:B------:R-:W2:Y:S01]  /*1a50*/  S2R R0, SR_CgaCtaId ;  /* 0x0000000000007919 */ /* 0x000ea20000008800 */
[----:B------:R-:W-:-:S04]  /*1a60*/  MOV R2, 0x400 ;  /* 0x0000040000027802 */ /* 0x000fc80000000f00 */
[----:B--2---:R-:W-:Y:S02]  /*1a70*/  LEA R0, R0, R2, 0x18 ;  /* 0x0000000200007211 */ /* 0x004fe400078ec0ff */
[----:B------:R-:W-:-:S03]  /*1a80*/  SHF.L.U32 R2, R8, 0x1f, RZ ;  /* 0x0000001f08027819 */ /* 0x000fc600000006ff */
[----:B------:R-:W-:-:S04]  /*1a90*/  IMAD R0, R9, 0x8, R0 ;  /* 0x0000000809007824 */ /* 0x000fc800078e0200 */
[----:B------:R-:W2:Y:S02]  /*1aa0*/  SYNCS.PHASECHK.TRANS64.TRYWAIT P0, [R0+URZ+0x120], R2 ;  /* 0x00012002000075a7 */ /* 0x000ea400080011ff */
[----:B--2---:R-:W-:Y:S05]  /*1ab0*/  @!P0 BRA `(.L_x_24) ;  /* 0x0000007800f48947 */ /* 0x004fea0003800000 */
.L_x_155:
[----:B------:R-:W-:Y:S01]  /*1ac0*/  VIADD R9, R9, 0x1 ;  /* 0x0000000109097836 */ /* 0x000fe20000000000 */
[----:B------:R2:W-:Y:S04]  /*1ad0*/  SYNCS.ARRIVE.TRANS64.A1T0 RZ, [R0+URZ+0x110], RZ ;  /* 0x000110ff00ff79a7 */ /* 0x0005e800081000ff */
[----:B------:R-:W-:-:S04]  /*1ae0*/  ISETP.NE.AND P0, PT, R9, 0x2, PT ;  /* 0x000000020900780c */ /* 0x000fc80003f05270 */
[----:B------:R-:W-:Y:S02]  /*1af0*/  SEL R9, R9, RZ, P0 ;  /* 0x000000ff09097207 */ /* 0x000fe40000000000 */
[----:B--2---:R-:W-:-:S04]  /*1b00*/  SEL R0, RZ, 0x1, P0 ;  /* 0x00000001ff007807 */ /* 0x004fc80000000000 */
[----:B------:R-:W-:-:S07]  /*1b10*/  LOP3.LUT R8, R8, R0, RZ, 0x3c, !PT ;  /* 0x0000000008087212 */ /* 0x000fce00078e3cff */
.L_x_23:
[----:B------:R-:W-:Y:S01]  /*1b20*/  UMOV UR21, 0x400 ;  /* 0x0000040000157882 */ /* 0x000fe20000000000 */
[----:B------:R-:W-:Y:S01]  /*1b30*/  SHF.L.U32 R0, R12, 0x1f, RZ ;  /* 0x0000001f0c007819 */ /* 0x000fe200000006ff */
[----:B-1----:R-:W-:Y:S02]  /*1b40*/  ULEA UR21, UR47, UR21, 0x18 ;  /* 0x000000152f157291 */ /* 0x002fe4000f8ec0ff */
[----:B------:R-:W-:Y:S02]  /*1b50*/  UISETP.GE.U32.AND UP0, UPT, UR56, 0x7f, UPT ;  /* 0x0000007f3800788c */ /* 0x000fe4000bf06070 */
[----:B------:R-:W-:Y:S02]  /*1b60*/  ULEA UR4, UR29, UR21, 0x3 ;  /* 0x000000151d047291 */ /* 0x000fe4000f8e18ff */
[----:B------:R-:W-:Y:S01]  /*1b70*/  ULEA UR19, UR20, UR55, 0x7 ;  /* 0x0000003714137291 */ /* 0x000fe2000f8e38ff */
[----:B------:R-:W-:-:S06]  /*1b80*/  UMOV UR13, URZ ;  /* 0x000000ff000d7c82 */ /* 0x000fcc0008000000 */
[----:B------:R1:W2:Y:S01]  /*1b90*/  SYNCS.PHASECHK.TRANS64.TRYWAIT P1, [UR4+0x30], R0 ;  /* 0x00003000ff0075a7 */ /* 0x0002a20008021104 */
[----:B------:R-:W-:-:S04]  /*1ba0*/  ULEA.HI UR4, UR24, UR24, URZ, 0x1 ;  /* 0x0000001818047291 */ /* 0x000fc8000f8f08ff */
[----:B------:R-:W-:-:S04]  /*1bb0*/  USHF.L.U32 UR4, UR4, 0x6, URZ ;  /* 0x0000000604047899 */ /* 0x000fc800080006ff */
[----:B------:R-:W-:-:S04]  /*1bc0*/  ULOP3.LUT UR35, UR4, 0xffffff80, URZ, 0xc0, !UPT ;  /* 0xffffff8004237892 */ /* 0x000fc8000f8ec0ff */
[----:B------:R-:W-:Y:S01]  /*1bd0*/  UIADD3 UR35, UPT, UPT, UR53, UR35, URZ ;  /* 0x0000002335237290 */ /* 0x000fe2000fffe0ff */
[----:B------:R-:W-:Y:S11]  /*1be0*/  BRA.U !UP0, `(.L_x_25) ;  /* 0x0000000508107547 */ /* 0x000ff6000b800000 */
[----:B------:R-:W-:Y:S01]  /*1bf0*/  UMOV UR30, UR52 ;  /* 0x00000034001e7c82 */ /* 0x000fe20008000000 */
[----:B------:R-:W-:Y:S01]  /*1c00*/  UMOV UR6, UR29 ;  /* 0x0000001d00067c82 */ /* 0x000fe20008000000 */
[----:B------:R-:W-:-:S05]  /*1c10*/  UMOV UR26, 0x20 ;  /* 0x00000020001a7882 */ /* 0x000fca0000000000 */
.L_x_33:
[----:B------:R-:W-:Y:S01]  /*1c20*/  ULEA UR5, UR6, UR21, 0x3 ;  /* 0x0000001506057291 */ /* 0x000fe2000f8e18ff */
[----:B--2---:R-:W-:Y:S01]  /*1c30*/  @P4 MOV R2, 0x10000 ;  /* 0x0001000000024802 */ /* 0x004fe20000000f00 */
[----:B--23--:R-:W-:Y:S10]  /*1c40*/  @P1 BRA `(.L_x_26) ;  /* 0x00000000000c1947 */ /* 0x00cff40003800000 */
[----:B------:R-:W-:-:S04]  /*1c50*/  SHF.L.U32 R3, R12, 0x1f, RZ ;  /* 0x0000001f0c037819 */ /* 0x000fc800000006ff */
[----:B------:R-:W2:Y:S02]  /*1c60*/  SYNCS.PHASECHK.TRANS64.TRYWAIT P0, [UR5+0x30], R3 ;  /* 0x00003003ff0075a7 */ /* 0x000ea40008001105 */
[----:B--2---:R-:W-:Y:S05]  /*1c70*/  @!P0 BRA `(.L_x_27) ;  /* 0x0000007800988947 */ /* 0x004fea0003800000 */
.L_x_26:
[----:B------:R2:W-:Y:S01]  /*1c80*/  @P4 SYNCS.ARRIVE.TRANS64 RZ, [UR5], R2 ;  /* 0x00000002ffff49a7 */ /* 0x0005e20008000005 */
[----:B------:R-:W-:Y:S02]  /*1c90*/  ULOP3.LUT UR4, UR38, 0x2, URZ, 0xfc, !UPT ;  /* 0x0000000226047892 */ /* 0x000fe4000f8efcff */
[----:B------:R-:W-:Y:S02]  /*1ca0*/  UIADD3 UR30, UPT, UPT, UR30, 0x1, URZ ;  /* 0x000000011e1e7890 */ /* 0x000fe4000fffe0ff */
[----:B------:R-:W-:Y:S02]  /*1cb0*/  UISETP.NE.AND UP0, UPT, UR4, 0x2, UPT ;  /* 0x000000020400788c */ /* 0x000fe4000bf05270 */
[----:B------:R-:W-:-:S07]  /*1cc0*/  UISETP.NE.AND UP2, UPT, UR30, 0x1, UPT ;  /* 0x000000011e00788c */ /* 0x000fce000bf45270 */
[----:B------:R-:W-:Y:S05]  /*1cd0*/  BRA.U UP0, `(.L_x_28) ;  /* 0x0000000100047547 */ /* 0x000fea000b800000 */
[----:B------:R-:W-:Y:S05]  /*1ce0*/  BPT.TRAP 0x1 ;  /* 0x000000040000795c */ /* 0x000fea0000300000 */
.L_x_28:
[----:B------:R-:W-:Y:S04]  /*1cf0*/  BSSY.RECONVERGENT B0, `(.L_x_29) ;  /* 0x0000003000007945 */ /* 0x000fe80003800200 */
[----:B------:R-:W-:Y:S05]  /*1d00*/  @!P3 BRA `(.L_x_30) ;  /* 0x000000000004b947 */ /* 0x000fea0003800000 */
[----:B------:R-:W-:Y:S05]  /*1d10*/  BPT.TRAP 0x1 ;  /* 0x000000040000795c */ /* 0x000fea0000300000 */
.L_x_30:
[----:B------:R-:W-:Y:S05]  /*1d20*/  BSYNC.RECONVERGENT B0 ;  /* 0x0000000000007941 */ /* 0x000fea0003800200 */
.L_x_29:
[----:B------:R-:W-:Y:S01]  /*1d30*/  UIADD3 UR4, UPT, UPT, UR6, 0x1, URZ ;  /* 0x0000000106047890 */ /* 0x000fe2000fffe0ff */
[----:B------:R-:W-:Y:S01]  /*1d40*/  BSSY.RECONVERGENT B0, `(.L_x_31) ;  /* 0x000002a000007945 */ /* 0x000fe20003800200 */
[----:B------:R-:W-:Y:S02]  /*1d50*/  ELECT P0, URZ, PT ;  /* 0x0000000000ff782f */ /* 0x000fe40003800000 */
[----:B------:R-:W-:-:S04]  /*1d60*/  UISETP.NE.AND UP0, UPT, UR4, 0x6, UPT ;  /* 0x000000060400788c */ /* 0x000fc8000bf05270 */
[----:B------:R-:W-:Y:S02]  /*1d70*/  USEL UR7, URZ, 0x1, UP0 ;  /* 0x00000001ff077887 */ /* 0x000fe40008000000 */
[----:B------:R-:W-:-:S04]  /*1d80*/  USEL UR29, UR4, URZ, UP0 ;  /* 0x000000ff041d7287 */ /* 0x000fc80008000000 */
[----:B------:R-:W-:Y:S01]  /*1d90*/  ULEA UR4, UR29, UR21, 0x3 ;  /* 0x000000151d047291 */ /* 0x000fe2000f8e18ff */
[----:B------:R-:W-:-:S04]  /*1da0*/  LOP3.LUT R12, R12, UR7, RZ, 0x3c, !PT ;  /* 0x000000070c0c7c12 */ /* 0x000fc8000f8e3cff */
[----:B-1----:R-:W-:-:S04]  /*1db0*/  SHF.L.U32 R0, R12, 0x1f, RZ ;  /* 0x0000001f0c007819 */ /* 0x002fc800000006ff */
[----:B------:R1:W3:Y:S01]  /*1dc0*/  SYNCS.PHASECHK.TRANS64.TRYWAIT P1, [UR4+0x30], R0 ;  /* 0x00003000ff0075a7 */ /* 0x0002e20008021104 */
[----:B------:R-:W-:Y:S05]  /*1dd0*/  @!P0 BRA `(.L_x_32) ;  /* 0x0000000000808947 */ /* 0x000fea0003800000 */
[----:B------:R-:W-:Y:S02]  /*1de0*/  USHF.L.U32 UR4, UR6, 0xe, URZ ;  /* 0x0000000e06047899 */ /* 0x000fe400080006ff */
[----:B------:R-:W-:Y:S02]  /*1df0*/  UIADD3 UR22, UP1, UPT, UR42, 0x80, URZ ;  /* 0x000000802a167890 */ /* 0x000fe4000ff3e0ff */
[----:B------:R-:W-:Y:S02]  /*1e00*/  ULEA UR24, UR37, UR4, 0x2 ;  /* 0x0000000425187291 */ /* 0x000fe4000f8e10ff */
[----:B------:R-:W-:Y:S02]  /*1e10*/  UIADD3 UR14, UP0, UPT, UR42, 0x180, URZ ;  /* 0x000001802a0e7890 */ /* 0x000fe4000ff1e0ff */
[----:B------:R-:W-:Y:S02]  /*1e20*/  UIADD3 UR24, UPT, UPT, UR21, UR24, URZ ;  /* 0x0000001815187290 */ /* 0x000fe4000fffe0ff */
[----:B------:R-:W-:-:S02]  /*1e30*/  UIADD3 UR4, UPT, UPT, UR21, UR4, URZ ;  /* 0x0000000415047290 */ /* 0x000fc4000fffe0ff */
[----:B------:R-:W-:Y:S02]  /*1e40*/  UIADD3 UR34, UPT, UPT, UR26, -0x20, URZ ;  /* 0xffffffe01a227890 */ /* 0x000fe4000fffe0ff */
[----:B------:R-:W-:Y:S02]  /*1e50*/  ULOP3.LUT UR33, UR5, 0xfefffff8, URZ, 0xc0, !UPT ;  /* 0xfefffff805217892 */ /* 0x000fe4000f8ec0ff */
[----:B------:R-:W-:Y:S02]  /*1e60*/  UIADD3.X UR23, UPT, UPT, URZ, UR43, URZ, UP1, !UPT ;  /* 0x0000002bff177290 */ /* 0x000fe40008ffe4ff */
[----:B------:R-:W-:Y:S02]  /*1e70*/  UIADD3 UR32, UPT, UPT, UR24, 0x8400, URZ ;  /* 0x0000840018207890 */ /* 0x000fe4000fffe0ff */
[----:B------:R-:W-:Y:S02]  /*1e80*/  UPRMT UR7, URZ, 0x5410, UR31 ;  /* 0x00005410ff077896 */ /* 0x000fe4000800001f */
[----:B------:R-:W-:-:S02]  /*1e90*/  UIADD3 UR24, UPT, UPT, UR24, 0xa400, URZ ;  /* 0x0000a40018187890 */ /* 0x000fc4000fffe0ff */
[----:B------:R-:W-:Y:S02]  /*1ea0*/  UIADD3.X UR15, UPT, UPT, URZ, UR43, URZ, UP0, !UPT ;  /* 0x0000002bff0f7290 */ /* 0x000fe400087fe4ff */
[----:B------:R-:W-:Y:S02]  /*1eb0*/  UIADD3 UR16, UPT, UPT, UR4, 0x20400, URZ ;  /* 0x0002040004107890 */ /* 0x000fe4000fffe0ff */
[----:B------:R-:W-:Y:S01]  /*1ec0*/  UIADD3 UR8, UPT, UPT, UR4, 0x22400, URZ ;  /* 0x0002240004087890 */ /* 0x000fe2000fffe0ff */
[----:B------:R-:W-:Y:S01]  /*1ed0*/  UMOV UR40, 0x0 ;  /* 0x0000000000287882 */ /* 0x000fe20000000000 */
[----:B------:R-:W-:Y:S01]  /*1ee0*/  UMOV UR41, 0x10000000 ;  /* 0x1000000000297882 */ /* 0x000fe20000000000 */
[----:B------:R-:W-:Y:S01]  /*1ef0*/  UMOV UR27, UR35 ;  /* 0x00000023001b7c82 */ /* 0x000fe20008000000 */
[----:B------:R-:W-:Y:S01]  /*1f00*/  UMOV UR28, UR36 ;  /* 0x00000024001c7c82 */ /* 0x000fe20008000000 */
[----:B------:R-:W-:Y:S01]  /*1f10*/  UMOV UR25, UR33 ;  /* 0x0000002100197c82 */ /* 0x000fe20008000000 */
[----:B------:R-:W-:Y:S01]  /*1f20*/  UMOV UR20, UR36 ;  /* 0x0000002400147c82 */ /* 0x000fe20008000000 */
[----:B------:R-:W-:Y:S01]  /*1f30*/  UMOV UR17, UR33 ;  /* 0x0000002100117c82 */ /* 0x000fe20008000000 */
[----:B------:R-:W-:Y:S01]  /*1f40*/  UMOV UR18, UR34 ;  /* 0x0000002200127c82 */ /* 0x000fe20008000000 */
[----:B------:R4:W-:Y:S01]  /*1f50*/  UTMALDG.3D.MULTICAST.2CTA [UR32], [UR22], UR7, desc[UR40] ;  /* 0x00002820160073b4 */ /* 0x0009e20008211807 */
[----:B------:R-:W-:Y:S01]  /*1f60*/  UMOV UR10, UR26 ;  /* 0x0000001a000a7c82 */ /* 0x000fe20008000000 */
[----:B------:R-:W-:Y:S01]  /*1f70*/  UMOV UR11, UR19 ;  /* 0x00000013000b7c82 */ /* 0x000fe20008000000 */
[----:B------:R-:W-:Y:S01]  /*1f80*/  UMOV UR12, UR36 ;  /* 0x00000024000c7c82 */ /* 0x000fe20008000000 */
[----:B------:R-:W-:Y:S01]  /*1f90*/  UMOV UR9, UR33 ;  /* 0x0000002100097c82 */ /* 0x000fe20008000000 */
[----:B------:R4:W-:Y:S01]  /*1fa0*/  UTMALDG.3D.MULTICAST.2CTA [UR24], [UR22], UR7, desc[UR40] ;  /* 0x00002818160073b4 */ /* 0x0009e20008211807 */
[----:B------:R4:W-:Y:S01]  /*1fb0*/  UTMALDG.3D.2CTA [UR16], [UR14], desc[UR40] ;  /* 0x000028100e0075b4 */ /* 0x0009e20008211000 */
[----:B------:R4:W-:Y:S02]  /*1fc0*/  UTMALDG.3D.2CTA [UR8], [UR14], desc[UR40] ;  /* 0x000028080e0075b4 */ /* 0x0009e40008211000 */
[----:B----4-:R-:W-:Y:S01]  /*1fd0*/  NOP ;  /* 0x0000000000007918 */ /* 0x010fe20000000000 */
.L_x_32:
[----:B------:R-:W-:Y:S05]  /*1fe0*/  BSYNC.RECONVERGENT B0 ;  /* 0x0000000000007941 */ /* 0x000fea0003800200 */
.L_x_31:
[----:B------:R-:W-:Y:S01]  /*1ff0*/  UIADD3 UR26, UPT, UPT, UR26, 0x40, URZ ;  /* 0x000000401a1a7890 */ /* 0x000fe2000fffe0ff */
[----:B------:R-:W-:Y:S01]  /*2000*/  UMOV UR6, UR29 ;  /* 0x0000001d00067c82 */ /* 0x000fe20008000000 */
[----:B------:R-:W-:Y:S01]  /*2010*/  UMOV UR13, UR39 ;  /* 0x00000027000d7c82 */ /* 0x000fe20008000000 */
[----:B------:R-:W-:Y:S09]  /*2020*/  BRA.U UP2, `(.L_x_33) ;  /* 0xfffffff902fc7547 */ /* 0x000ff2000b83ffff */
.L_x_25:
[----:B------:R-:W-:Y:S01]  /*2030*/  ULEA UR4, UR29, UR21, 0x3 ;  /* 0x000000151d047291 */ /* 0x000fe2000f8e18ff */
[----:B-1----:R-:W-:Y:S01]  /*2040*/  SHF.L.U32 R0, R12, 0x1f, RZ ;  /* 0x0000001f0c007819 */ /* 0x002fe200000006ff */
[----:B------:R-:W-:Y:S01]  /*2050*/  @!P2 SYNCS.ARRIVE.TRANS64.A1T0 RZ, [UR21+0xa8], RZ ;  /* 0x0000a8ffffffa9a7 */ /* 0x000fe20008100015 */
[----:B------:R-:W-:-:S06]  /*2060*/  UISETP.GT.AND UP0, UPT, UR51, UR50, UPT ;  /* 0x000000323300728c */ /* 0x000fcc000bf04270 */
[----:B--23--:R1:W2:Y:S03]  /*2070*/  SYNCS.PHASECHK.TRANS64.TRYWAIT P1, [UR4+0x30], R0 ;  /* 0x00003000ff0075a7 */ /* 0x00c2a60008021104 */
[----:B------:R-:W-:Y:S05]  /*2080*/  BRA.U !UP0, `(.L_x_34) ;  /* 0x0000000508087547 */ /* 0x000fea000b800000 */
[----:B------:R-:W-:Y:S01]  /*2090*/  UIADD3 UR30, UPT, UPT, UR54, UR13, URZ ;  /* 0x0000000d361e7290 */ /* 0x000fe2000fffe0ff */
[----:B------:R-:W-:-:S11]  /*20a0*/  UMOV UR7, UR29 ;  /* 0x0000001d00077c82 */ /* 0x000fd60008000000 */
.L_x_42:
[----:B------:R-:W-:Y:S01]  /*20b0*/  ULEA UR6, UR7, UR21, 0x3 ;  /* 0x0000001507067291 */ /* 0x000fe2000f8e18ff */
[----:B--2---:R-:W-:Y:S01]  /*20c0*/  @P4 MOV R2, 0x10000 ;  /* 0x0001000000024802 */ /* 0x004fe20000000f00 */
[----:B--23--:R-:W-:Y:S10]  /*20d0*/  @P1 BRA `(.L_x_35) ;  /* 0x00000000000c1947 */ /* 0x00cff40003800000 */
[----:B------:R-:W-:-:S04]  /*20e0*/  SHF.L.U32 R3, R12, 0x1f, RZ ;  /* 0x0000001f0c037819 */ /* 0x000fc800000006ff */
[----:B------:R-:W2:Y:S02]  /*20f0*/  SYNCS.PHASECHK.TRANS64.TRYWAIT P0, [UR6+0x30], R3 ;  /* 0x00003003ff0075a7 */ /* 0x000ea40008001106 */
[----:B--2---:R-:W-:Y:S05]  /*2100*/  @!P0 BRA `(.L_x_36) ;  /* 0x00000074008c8947 */ /* 0x004fea0003800000 */
.L_x_35:
[----:B------:R2:W-:Y:S01]  /*2110*/  @P4 SYNCS.ARRIVE.TRANS64 RZ, [UR6], R2 ;  /* 0x00000002ffff49a7 */ /* 0x0005e20008000006 */
[----:B------:R-:W-:-:S04]  /*2120*/  ULOP3.LUT UR4, UR38, 0x2, URZ, 0xfc, !UPT ;  /* 0x0000000226047892 */ /* 0x000fc8000f8efcff */
[----:B------:R-:W-:-:S09]  /*2130*/  UISETP.NE.AND UP0, UPT, UR4, 0x2, UPT ;  /* 0x000000020400788c */ /* 0x000fd2000bf05270 */
[----:B------:R-:W-:Y:S05]  /*2140*/  BRA.U UP0, `(.L_x_37) ;  /* 0x0000000100047547 */ /* 0x000fea000b800000 */
[----:B------:R-:W-:Y:S05]  /*2150*/  BPT.TRAP 0x1 ;  /* 0x000000040000795c */ /* 0x000fea0000300000 */
.L_x_37:
[----:B------:R-:W-:Y:S04]  /*2160*/  BSSY.RECONVERGENT B0, `(.L_x_38) ;  /* 0x0000003000007945 */ /* 0x000fe80003800200 */
[----:B------:R-:W-:Y:S05]  /*2170*/  @!P3 BRA `(.L_x_39) ;  /* 0x000000000004b947 */ /* 0x000fea0003800000 */
[----:B------:R-:W-:Y:S05]  /*2180*/  BPT.TRAP 0x1 ;  /* 0x000000040000795c */ /* 0x000fea0000300000 */
.L_x_39:
[----:B------:R-:W-:Y:S05]  /*2190*/  BSYNC.RECONVERGENT B0 ;  /* 0x0000000000007941 */ /* 0x000fea0003800200 */
.L_x_38:
        /* <DEDUP_REMOVED lines=14> */
[----:B------:R-:W-:Y:S02]  /*2280*/  USHF.L.U32 UR34, UR13, 0x6, URZ ;  /* 0x000000060d227899 */ /* 0x000fe400080006ff */
[----:B------:R-:W-:Y:S02]  /*2290*/  UIADD3 UR24, UPT, UPT, UR21, UR24, URZ ;  /* 0x0000001815187290 */ /* 0x000fe4000fffe0ff */
[----:B------:R-:W-:-:S02]  /*22a0*/  UIADD3 UR22, UP0, UPT, UR42, 0x180, URZ ;  /* 0x000001802a167890 */ /* 0x000fc4000ff1e0ff */
[----:B------:R-:W-:Y:S02]  /*22b0*/  UIADD3 UR4, UPT, UPT, UR21, UR4, URZ ;  /* 0x0000000415047290 */ /* 0x000fe4000fffe0ff */
[----:B------:R-:W-:Y:S02]  /*22c0*/  ULOP3.LUT UR33, UR6, 0xfefffff8, URZ, 0xc0, !UPT ;  /* 0xfefffff806217892 */ /* 0x000fe4000f8ec0ff */
[----:B------:R-:W-:Y:S02]  /*22d0*/  UIADD3.X UR15, UPT, UPT, URZ, UR43, URZ, UP1, !UPT ;  /* 0x0000002bff0f7290 */ /* 0x000fe40008ffe4ff */
[----:B------:R-:W-:Y:S02]  /*22e0*/  UIADD3 UR32, UPT, UPT, UR24, 0x8400, URZ ;  /* 0x0000840018207890 */ /* 0x000fe4000fffe0ff */
[----:B------:R-:W-:Y:S02]  /*22f0*/  UPRMT UR5, URZ, 0x5410, UR31 ;  /* 0x00005410ff057896 */ /* 0x000fe4000800001f */
[----:B------:R-:W-:-:S02]  /*2300*/  UIADD3 UR26, UPT, UPT, UR34, 0x20, URZ ;  /* 0x00000020221a7890 */ /* 0x000fc4000fffe0ff */
[----:B------:R-:W-:Y:S02]  /*2310*/  UIADD3 UR24, UPT, UPT, UR24, 0xa400, URZ ;  /* 0x0000a40018187890 */ /* 0x000fe4000fffe0ff */
        /* <DEDUP_REMOVED lines=20> */
.L_x_41:
[----:B------:R-:W-:Y:S05]  /*2460*/  BSYNC.RECONVERGENT B0 ;  /* 0x0000000000007941 */ /* 0x000fea0003800200 */
.L_x_40:
[----:B------:R-:W-:Y:S01]  /*2470*/  UIADD3 UR13, UPT, UPT, UR13, 0x1, URZ ;  /* 0x000000010d0d7890 */ /* 0x000fe2000fffe0ff */
[----:B------:R-:W-:-:S03]  /*2480*/  UMOV UR7, UR29 ;  /* 0x0000001d00077c82 */ /* 0x000fc60008000000 */
[----:B------:R-:W-:-:S09]  /*2490*/  UISETP.NE.AND UP0, UPT, UR13, UR30, UPT ;  /* 0x0000001e0d00728c */ /* 0x000fd2000bf05270 */
[----:B------:R-:W-:Y:S05]  /*24a0*/  BRA.U UP0, `(.L_x_42) ;  /* 0xfffffffd00007547 */ /* 0x000fea000b83ffff */
.L_x_34:
[C---:B------:R-:W-:Y:S01]  /*24b0*/  LEA R3, R11.reuse, UR21, 0x3 ;  /* 0x000000150b037c11 */ /* 0x040fe2000f8e18ff */
[----:B------:R-:W-:Y:S01]  /*24c0*/  NOP ;  /* 0x0000000000007918 */ /* 0x000fe20000000000 */
[----:B-1----:R-:W-:Y:S02]  /*24d0*/  SHF.L.U32 R0, R10, 0x1f, RZ ;  /* 0x0000001f0a007819 */ /* 0x002fe400000006ff */
[----:B------:R-:W-:Y:S02]  /*24e0*/  LEA R4, R11, UR21, 0x4 ;  /* 0x000000150b047c11 */ /* 0x000fe4000f8e20ff */
[----:B------:R-:W1:Y:S02]  /*24f0*/  SYNCS.PHASECHK.TRANS64.TRYWAIT P0, [R3+URZ+0xb0], R0 ;  /* 0x0000b000030075a7 */ /* 0x000e6400080011ff */
[----:B-1----:R-:W-:Y:S05]  /*2500*/  @!P0 BRA `(.L_x_43) ;  /* 0x0000007000a48947 */ /* 0x002fea0003800000 */
.L_x_158:
[----:B------:R-:W4:Y:S01]  /*2510*/  LDS.128 R4, [R4+0x140] ;  /* 0x0001400004047984 */ /* 0x000f220000000c00 */
[----:B------:R-:W-:Y:S01]  /*2520*/  UISETP.GE.AND UP0, UPT, UR45, 0x1, UPT ;  /* 0x000000012d00788c */ /* 0x000fe2000bf06270 */
[----:B------:R-:W-:Y:S01]  /*2530*/  @!PT LDS RZ, [RZ] ;  /* 0x00000000fffff984 */ /* 0x000fe20000000800 */
[----:B------:R-:W-:Y:S01]  /*2540*/  @!PT LDS RZ, [RZ] ;  /* 0x00000000fffff984 */ /* 0x000fe20000000800 */
[----:B------:R-:W-:Y:S01]  /*2550*/  @!PT LDS RZ, [RZ] ;  /* 0x00000000fffff984 */ /* 0x000fe20000000800 */
[----:B------:R-:W-:Y:S01]  /*2560*/  @!PT LDS RZ, [RZ] ;  /* 0x00000000fffff984 */ /* 0x000fe20000000800 */
[----:B------:R1:W-:Y:S06]  /*2570*/  MEMBAR.ALL.CTA ;  /* 0x0000000000007992 */ /* 0x0003ec0000008000 */
[----:B-1----:R-:W1:Y:S01]  /*2580*/  FENCE.VIEW.ASYNC.S ;  /* 0x00000000000073c6 */ /* 0x002e620000000000 */
[----:B----4-:R-:W-:-:S13]  /*2590*/  LOP3.LUT P0, RZ, R6, 0x1, RZ, 0xc0, !PT ;  /* 0x0000000106ff7812 */ /* 0x010fda000780c0ff */
[----:B-1----:R-:W-:Y:S01]  /*25a0*/  VOTEU.ANY UP1, P0 ;  /* 0x0000000000ff7886 */ /* 0x002fe20000020100 */
[----:B------:R-:W-:-:S13]  /*25b0*/  PLOP3.LUT P0, PT, PT, PT, UP1, 0x80, 0x8 ;  /* 0x000000000008781c */ /* 0x000fda0003f0f018 */
[----:B------:R-:W-:Y:S02]  /*25c0*/  @P0 LOP3.LUT R0, R5, 0xffff, RZ, 0xc0, !PT ;  /* 0x0000ffff05000812 */ /* 0x000fe400078ec0ff */
[----:B--2---:R-:W-:Y:S02]  /*25d0*/  @P0 MOV R2, R4 ;  /* 0x0000000400020202 */ /* 0x004fe40000000f00 */
[----:B------:R-:W-:Y:S01]  /*25e0*/  @P0 R2UR UR5, R0 ;  /* 0x00000000000502ca */ /* 0x000fe200000e0000 */
[----:B------:R-:W-:Y:S01]  /*25f0*/  VIADD R0, R3, 0xc0 ;  /* 0x000000c003007836 */ /* 0x000fe20000000000 */
[----:B------:R-:W-:Y:S02]  /*2600*/  @P0 SHF.R.U32.HI R4, RZ, 0x10, R5 ;  /* 0x00000010ff040819 */ /* 0x000fe40000011605 */
[----:B------:R-:W-:Y:S02]  /*2610*/  @P0 R2UR UR6, R2 ;  /* 0x00000000020602ca */ /* 0x000fe400000e0000 */
[----:B------:R-:W-:-:S02]  /*2620*/  PRMT R0, RZ, 0x654, R0 ;  /* 0x00000654ff007816 */ /* 0x000fc40000000000 */
[----:B------:R-:W-:Y:S02]  /*2630*/  @P0 R2UR UR4, R4 ;  /* 0x00000000040402ca */ /* 0x000fe400000e0000 */
[----:B------:R1:W-:Y:S03]  /*2640*/  SYNCS.ARRIVE.TRANS64.RED.A1T0 RZ, [R0+URZ], RZ ;  /* 0x000000ff00ff79a7 */ /* 0x0003e600081004ff */
[----:B------:R-:W-:-:S04]  /*2650*/  @UP1 UMOV UR44, UR5 ;  /* 0x00000005002c1c82 */ /* 0x000fc80008000000 */
[----:B------:R-:W-:-:S04]  /*2660*/  @UP1 UMOV UR46, UR6 ;  /* 0x00000006002e1c82 */ /* 0x000fc80008000000 */
[----:B------:R-:W-:Y:S01]  /*2670*/  @UP1 UMOV UR36, UR4 ;  /* 0x0000000400241c82 */ /* 0x000fe20008000000 */
[----:B------:R-:W-:Y:S05]  /*2680*/  BRA.U !UP0, `(.L_x_44) ;  /* 0x0000000108d47547 */ /* 0x000fea000b800000 */
[----:B------:R-:W2:Y:S01]  /*2690*/  LDCU.128 UR12, c[0x0][0xb10] ;  /* 0x00016200ff0c77ac */ /* 0x000ea20008000c00 */
[----:B------:R-:W4:Y:S01]  /*26a0*/  LDCU UR22, c[0x0][0xb20] ;  /* 0x00016400ff1677ac */ /* 0x000f220008000800 */
[----:B------:R-:W3:Y:S01]  /*26b0*/  LDCU UR20, c[0x0][0xb0c] ;  /* 0x00016180ff1477ac */ /* 0x000ee20008000800 */
[----:B------:R-:W1:Y:S01]  /*26c0*/  LDCU.64 UR8, c[0x0][0xb28] ;  /* 0x00016500ff0877ac */ /* 0x000e620008000a00 */
[----:B------:R-:W-:Y:S02]  /*26d0*/  UISETP.NE.AND UP3, UPT, UR45, 0x1, UPT ;  /* 0x000000012d00788c */ /* 0x000fe4000bf65270 */
[----:B--2---:R-:W-:Y:S02]  /*26e0*/  UIMAD.WIDE.U32 UR6, UR48, UR15, URZ ;  /* 0x0000000f300672a5 */ /* 0x004fe4000f8e00ff */
[----:B------:R-:W-:Y:S02]  /*26f0*/  UIMAD.WIDE.U32 UR4, UR49, UR12, URZ ;  /* 0x0000000c310472a5 */ /* 0x000fe4000f8e00ff */
[----:B------:R-:W-:-:S02]  /*2700*/  UISETP.NE.AND UP0, UPT, UR14, 0x1, UPT ;  /* 0x000000010e00788c */ /* 0x000fc4000bf05270 */
[----:B------:R-:W-:Y:S01]  /*2710*/  UIMAD.WIDE.U32 UR18, UR44, UR15, URZ ;  /* 0x0000000f2c1272a5 */ /* 0x000fe2000f8e00ff */
[----:B------:R-:W-:Y:S02]  /*2720*/  UMOV UR6, UR7 ;  /* 0x0000000700067c82 */ /* 0x000fe40008000000 */
[----:B------:R-:W-:Y:S01]  /*2730*/  UMOV UR4, UR5 ;  /* 0x0000000500047c82 */ /* 0x000fe20008000000 */
[----:B----4-:R-:W-:Y:S02]  /*2740*/  USHF.R.U32.HI UR6, URZ, UR22, UR6 ;  /* 0x00000016ff067299 */ /* 0x010fe40008011606 */
[----:B---3--:R-:W-:Y:S02]  /*2750*/  UISETP.NE.AND UP2, UPT, UR20, 0x1, UPT ;  /* 0x000000011400788c */ /* 0x008fe4000bf45270 */
[----:B------:R-:W-:Y:S02]  /*2760*/  USHF.R.U32.HI UR4, URZ, UR13, UR4 ;  /* 0x0000000dff047299 */ /* 0x000fe40008011604 */
[----:B------:R-:W-:-:S02]  /*2770*/  USEL UR5, UR48, UR6, !UP0 ;  /* 0x0000000630057287 */ /* 0x000fc4000c000000 */
[----:B------:R-:W-:Y:S02]  /*2780*/  USEL UR6, UR49, UR4, !UP2 ;  /* 0x0000000431067287 */ /* 0x000fe4000d000000 */
[----:B-1----:R-:W-:Y:S01]  /*2790*/  UIMAD.WIDE.U32 UR10, UR5, UR8, URZ ;  /* 0x00000008050a72a5 */ /* 0x002fe2000f8e00ff */
[----:B------:R-:W-:Y:S01]  /*27a0*/  UMOV UR4, UR19 ;  /* 0x0000001300047c82 */ /* 0x000fe20008000000 */
[----:B------:R-:W-:Y:S02]  /*27b0*/  UIMAD.WIDE.U32 UR16, UR46, UR12, URZ ;  /* 0x0000000c2e1072a5 */ /* 0x000fe4000f8e00ff */
[----:B------:R-:W-:-:S03]  /*27c0*/  UIMAD.WIDE.U32 UR18, UR6, UR8, URZ ;  /* 0x00000008061272a5 */ /* 0x000fc6000f8e00ff */
[----:B------:R-:W-:Y:S01]  /*27d0*/  UMOV UR10, UR11 ;  /* 0x0000000b000a7c82 */ /* 0x000fe20008000000 */
[----:B------:R-:W-:Y:S02]  /*27e0*/  USHF.R.U32.HI UR4, URZ, UR22, UR4 ;  /* 0x00000016ff047299 */ /* 0x000fe40008011604 */
[----:B------:R-:W-:Y:S01]  /*27f0*/  @UP3 USHF.R.U32.HI UR5, URZ, UR9, UR10 ;  /* 0x00000009ff053299 */ /* 0x000fe2000801160a */
[----:B------:R-:W-:Y:S01]  /*2800*/  UMOV UR16, UR17 ;  /* 0x0000001100107c82 */ /* 0x000fe20008000000 */
[----:B------:R-:W-:Y:S01]  /*2810*/  UMOV UR18, UR19 ;  /* 0x0000001300127c82 */ /* 0x000fe20008000000 */
[----:B------:R-:W-:Y:S02]  /*2820*/  USHF.R.U32.HI UR13, URZ, UR13, UR16 ;  /* 0x0000000dff0d7299 */ /* 0x000fe40008011610 */
[----:B------:R-:W-:Y:S02]  /*2830*/  USEL UR4, UR44, UR4, !UP0 ;  /* 0x000000042c047287 */ /* 0x000fe4000c000000 */
[----:B------:R-:W-:-:S02]  /*2840*/  @UP3 USHF.R.U32.HI UR6, URZ, UR9, UR18 ;  /* 0x00000009ff063299 */ /* 0x000fc40008011612 */
[----:B------:R-:W-:Y:S02]  /*2850*/  UIMAD UR7, UR45, UR5, URZ ;  /* 0x000000052d0772a4 */ /* 0x000fe4000f8e02ff */
[----:B------:R-:W-:Y:S02]  /*2860*/  USEL UR5, UR46, UR13, !UP2 ;  /* 0x0000000d2e057287 */ /* 0x000fe4000d000000 */
[----:B------:R-:W-:Y:S02]  /*2870*/  UIMAD UR10, UR45, UR6, URZ ;  /* 0x000000062d0a72a4 */ /* 0x000fe4000f8e02ff */
[----:B------:R-:W-:Y:S02]  /*2880*/  UISETP.GE.AND UP0, UPT, UR4, UR7, UPT ;  /* 0x000000070400728c */ /* 0x000fe4000bf06270 */
[----:B------:R-:W-:Y:S02]  /*2890*/  UIMAD.WIDE.U32 UR12, UR4, UR8, URZ ;  /* 0x00000008040c72a5 */ /* 0x000fe4000f8e00ff */
[----:B------:R-:W-:-:S02]  /*28a0*/  UISETP.GE.OR UP0, UPT, UR5, UR10, UP0 ;  /* 0x0000000a0500728c */ /* 0x000fc40008706670 */
        /* <DEDUP_REMOVED lines=19> */
.L_x_44:
[----:B------:R-:W2:Y:S02]  /*29e0*/  LDCU UR4, c[0x0][0xb30] ;  /* 0x00016600ff0477ac */ /* 0x000ea40008000800 */
[----:B--2---:R-:W-:-:S09]  /*29f0*/  UISETP.NE.AND UP0, UPT, UR4, 0x1, UPT ;  /* 0x000000010400788c */ /* 0x004fd2000bf05270 */
[----:B------:R-:W-:Y:S05]  /*2a00*/  BRA.U UP0, `(.L_x_45) ;  /* 0x0000000100447547 */ /* 0x000fea000b800000 */
[----:B------:R-:W2:Y:S01]  /*2a10*/  LDCU.128 UR8, c[0x0][0xb10] ;  /* 0x00016200ff0877ac */ /* 0x000ea20008000c00 */
[----:B------:R-:W4:Y:S01]  /*2a20*/  LDCU UR12, c[0x0][0xb0c] ;  /* 0x00016180ff0c77ac */ /* 0x000f220008000800 */
[----:B------:R-:W1:Y:S01]  /*2a30*/  LDCU UR13, c[0x0][0xb20] ;  /* 0x00016400ff0d77ac */ /* 0x000e620008000800 */
[----:B--2---:R-:W-:Y:S02]  /*2a40*/  UIMAD.WIDE.U32 UR6, UR46, UR8, URZ ;  /* 0x000000082e0672a5 */ /* 0x004fe4000f8e00ff */
[----:B------:R-:W-:Y:S02]  /*2a50*/  UIMAD.WIDE.U32 UR4, UR44, UR11, URZ ;  /* 0x0000000b2c0472a5 */ /* 0x000fe4000f8e00ff */
[----:B----4-:R-:W-:Y:S02]  /*2a60*/  UISETP.NE.AND UP2, UPT, UR12, 0x1, UPT ;  /* 0x000000010c00788c */ /* 0x010fe4000bf45270 */
[----:B------:R-:W-:Y:S01]  /*2a70*/  UISETP.NE.AND UP0, UPT, UR10, 0x1, UPT ;  /* 0x000000010a00788c */ /* 0x000fe2000bf05270 */
[----:B------:R-:W-:-:S02]  /*2a80*/  UMOV UR6, UR7 ;  /* 0x0000000700067c82 */ /* 0x000fc40008000000 */
[----:B------:R-:W-:Y:S01]  /*2a90*/  UMOV UR4, UR5 ;  /* 0x0000000500047c82 */ /* 0x000fe20008000000 */
[----:B------:R-:W-:Y:S02]  /*2aa0*/  USHF.R.U32.HI UR9, URZ, UR9, UR6 ;  /* 0x00000009ff097299 */ /* 0x000fe40008011606 */
[----:B-1----:R-:W-:Y:S02]  /*2ab0*/  USHF.R.U32.HI UR4, URZ, UR13, UR4 ;  /* 0x0000000dff047299 */ /* 0x002fe40008011604 */
[----:B------:R-:W-:Y:S02]  /*2ac0*/  USEL UR5, UR46, UR9, !UP2 ;  /* 0x000000092e057287 */ /* 0x000fe4000d000000 */
[----:B------:R-:W-:-:S04]  /*2ad0*/  USEL UR4, UR44, UR4, !UP0 ;  /* 0x000000042c047287 */ /* 0x000fc8000c000000 */
[----:B------:R-:W-:Y:S02]  /*2ae0*/  UIADD3 UR6, UPT, UPT, UR5, -UR4, URZ ;  /* 0x8000000405067290 */ /* 0x000fe4000fffe0ff */
[----:B------:R-:W-:Y:S02]  /*2af0*/  UIADD3 UR4, UPT, UPT, -UR5, UR4, URZ ;  /* 0x0000000405047290 */ /* 0x000fe4000fffe1ff */
[----:B------:R-:W-:Y:S02]  /*2b00*/  UIMAD UR44, UR6, UR10, UR44 ;  /* 0x0000000a062c72a4 */ /* 0x000fe4000f8e022c */
[----:B------:R-:W-:-:S12]  /*2b10*/  UIMAD UR46, UR4, UR12, UR46 ;  /* 0x0000000c042e72a4 */ /* 0x000fd8000f8e022e */
.L_x_45:
[----:B------:R-:W-:Y:S01]  /*2b20*/  VIADD R11, R11, 0x1 ;  /* 0x000000010b0b7836 */ /* 0x000fe20000000000 */
[----:B------:R-:W-:Y:S01]  /*2b30*/  R2UR UR4, R58 ;  /* 0x000000003a0472ca */ /* 0x000fe200000e0000 */
[----:B------:R-:W-:Y:S01]  /*2b40*/  UIADD3 UR20, UPT, UPT, UR44, UR63, URZ ;  /* 0x0000003f2c147290 */ /* 0x000fe2000fffe0ff */
[----:B------:R-:W-:Y:S02]  /*2b50*/  PLOP3.LUT P2, PT, PT, PT, PT, 0x80, 0x8 ;  /* 0x000000000008781c */ /* 0x000fe40003f4f070 */
[----:B------:R-:W-:-:S04]  /*2b60*/  ISETP.NE.AND P0, PT, R11, 0x2, PT ;  /* 0x000000020b00780c */ /* 0x000fc80003f05270 */
[----:B-1----:R-:W-:Y:S02]  /*2b70*/  SEL R0, RZ, 0x1, P0 ;  /* 0x00000001ff007807 */ /* 0x002fe40000000000 */
[----:B------:R-:W-:Y:S02]  /*2b80*/  SEL R11, R11, RZ, P0 ;  /* 0x000000ff0b0b7207 */ /* 0x000fe40000000000 */
[----:B------:R-:W-:Y:S01]  /*2b90*/  LOP3.LUT R10, R10, R0, RZ, 0x3c, !PT ;  /* 0x000000000a0a7212 */ /* 0x000fe200078e3cff */
[----:B------:R-:W-:Y:S01]  /*2ba0*/  UIADD3 UR24, UPT, UPT, UR46, UR4, URZ ;  /* 0x000000042e187290 */ /* 0x000fe2000fffe0ff */
[----:B------:R-:W-:Y:S11]  /*2bb0*/  BRA.U UP1, `(.L_x_46) ;  /* 0xffffffed01987547 */ /* 0x000ff6000b83ffff */
[----:B------:R-:W-:Y:S01]  /*2bc0*/  UIADD3 UR21, UPT, UPT, UR21, 0x30, URZ ;  /* 0x0000003015157890 */ /* 0x000fe2000fffe0ff */
[----:B------:R-:W-:-:S03]  /*2bd0*/  SHF.L.U32 R2, R12, 0x1f, RZ ;  /* 0x0000001f0c027819 */ /* 0x000fc600000006ff */
[----:B------:R-:W-:-:S09]  /*2be0*/  ULEA UR4, UR29, UR21, 0x3 ;  /* 0x000000151d047291 */ /* 0x000fd2000f8e18ff */
[----:B------:R-:W1:Y:S02]  /*2bf0*/  SYNCS.PHASECHK.TRANS64.TRYWAIT P0, [UR4], R2 ;  /* 0x00000002ff0075a7 */ /* 0x000e640008001104 */
[----:B-1----:R-:W-:Y:S05]  /*2c00*/  @!P0 BRA `(.L_x_47) ;  /* 0x0000006800f88947 */ /* 0x002fea0003800000 */
.L_x_160:
[----:B------:R-:W-:-:S04]  /*2c10*/  UIADD3 UR4, UPT, UPT, UR29, 0x1, URZ ;  /* 0x000000011d047890 */ /* 0x000fc8000fffe0ff */
[----:B------:R-:W-:-:S04]  /*2c20*/  UISETP.NE.AND UP0, UPT, UR4, 0x6, UPT ;  /* 0x000000060400788c */ /* 0x000fc8000bf05270 */
[----:B------:R-:W-:Y:S02]  /*2c30*/  USEL UR6, URZ, 0x1, UP0 ;  /* 0x00000001ff067887 */ /* 0x000fe40008000000 */
[----:B------:R-:W-:-:S04]  /*2c40*/  USEL UR4, UR4, URZ, UP0 ;  /* 0x000000ff04047287 */ /* 0x000fc80008000000 */
[----:B------:R-:W-:Y:S01]  /*2c50*/  ULEA UR5, UR4, UR21, 0x3 ;  /* 0x0000001504057291 */ /* 0x000fe2000f8e18ff */
[----:B-1----:R-:W-:-:S04]  /*2c60*/  LOP3.LUT R2, R12, UR6, RZ, 0x3c, !PT ;  /* 0x000000060c027c12 */ /* 0x002fc8000f8e3cff */
[----:B------:R-:W-:-:S04]  /*2c70*/  SHF.L.U32 R3, R2, 0x1f, RZ ;  /* 0x0000001f02037819 */ /* 0x000fc800000006ff */
[----:B------:R-:W1:Y:S02]  /*2c80*/  SYNCS.PHASECHK.TRANS64.TRYWAIT P0, [UR5], R3 ;  /* 0x00000003ff0075a7 */ /* 0x000e640008001105 */
[----:B-1----:R-:W-:Y:S05]  /*2c90*/  @!P0 BRA `(.L_x_48) ;  /* 0x0000006800ec8947 */ /* 0x002fea0003800000 */
.L_x_162:
[----:B------:R-:W-:-:S04]  /*2ca0*/  UIADD3 UR4, UPT, UPT, UR4, 0x1, URZ ;  /* 0x0000000104047890 */ /* 0x000fc8000fffe0ff */
[----:B------:R-:W-:-:S04]  /*2cb0*/  UISETP.NE.AND UP0, UPT, UR4, 0x6, UPT ;  /* 0x000000060400788c */ /* 0x000fc8000bf05270 */
[----:B------:R-:W-:Y:S02]  /*2cc0*/  USEL UR6, URZ, 0x1, UP0 ;  /* 0x00000001ff067887 */ /* 0x000fe40008000000 */
[----:B------:R-:W-:-:S04]  /*2cd0*/  USEL UR4, UR4, URZ, UP0 ;  /* 0x000000ff04047287 */ /* 0x000fc80008000000 */
[----:B------:R-:W-:Y:S01]  /*2ce0*/  ULEA UR5, UR4, UR21, 0x3 ;  /* 0x0000001504057291 */ /* 0x000fe2000f8e18ff */
[----:B------:R-:W-:-:S04]  /*2cf0*/  LOP3.LUT R2, R2, UR6, RZ, 0x3c, !PT ;  /* 0x0000000602027c12 */ /* 0x000fc8000f8e3cff */
[----:B-1----:R-:W-:-:S04]  /*2d00*/  SHF.L.U32 R3, R2, 0x1f, RZ ;  /* 0x0000001f02037819 */ /* 0x002fc800000006ff */
[----:B------:R-:W1:Y:S02]  /*2d10*/  SYNCS.PHASECHK.TRANS64.TRYWAIT P0, [UR5], R3 ;  /* 0x00000003ff0075a7 */ /* 0x000e640008001105 */
[----:B-1----:R-:W-:Y:S05]  /*2d20*/  @!P0 BRA `(.L_x_49) ;  /* 0x0000006800e08947 */ /* 0x002fea0003800000 */
.L_x_164:
        /* <DEDUP_REMOVED lines=9> */
.L_x_166:
        /* <DEDUP_REMOVED lines=9> */
.L_x_168:
[----:B------:R-:W-:-:S04]  /*2e50*/  UIADD3 UR4, UPT, UPT, UR4, 0x1, URZ ;  /* 0x0000000104047890 */ /* 0x000fc8000fffe0ff */
[----:B------:R-:W-:-:S04]  /*2e60*/  UISETP.NE.AND UP0, UPT, UR4, 0x6, UPT ;  /* 0x000000060400788c */ /* 0x000fc8000bf05270 */
[----:B------:R-:W-:Y:S02]  /*2e70*/  USEL UR5, URZ, 0x1, UP0 ;  /* 0x00000001ff057887 */ /* 0x000fe40008000000 */
[----:B------:R-:W-:-:S04]  /*2e80*/  USEL UR4, UR4, URZ, UP0 ;  /* 0x000000ff04047287 */ /* 0x000fc80008000000 */
[----:B------:R-:W-:Y:S01]  /*2e90*/  ULEA UR4, UR4, UR21, 0x3 ;  /* 0x0000001504047291 */ /* 0x000fe2000f8e18ff */
[----:B------:R-:W-:-:S04]  /*2ea0*/  LOP3.LUT R2, R2, UR5, RZ, 0x3c, !PT ;  /* 0x0000000502027c12 */ /* 0x000fc8000f8e3cff */
[----:B------:R-:W-:Y:S01]  /*2eb0*/  SHF.L.U32 R2, R2, 0x1f, RZ ;  /* 0x0000001f02027819 */ /* 0x000fe200000006ff */
[----:B-1----:R-:W-:-:S07]  /*2ec0*/  IMAD.U32 R0, RZ, RZ, UR4 ;  /* 0x00000004ff007e24 */ /* 0x002fce000f8e00ff */
.L_x_52:
[----:B-1----:R1:W2:Y:S02]  /*2ed0*/  SYNCS.PHASECHK.TRANS64.TRYWAIT P0, [R0+URZ], R2 ;  /* 0x00000002000075a7 */ /* 0x0022a400080011ff */
[----:B--2---:R-:W-:Y:S05]  /*2ee0*/  @!P0 NANOSLEEP.SYNCS 0x989680 ;  /* 0x009896800000895d */ /* 0x004fea0003900000 */
[----:B------:R-:W2:Y:S02]  /*2ef0*/  @!P0 SYNCS.PHASECHK.TRANS64 P0, [R0+URZ], R2 ;  /* 0x00000002000085a7 */ /* 0x000ea400080010ff */
[----:B--2---:R-:W-:Y:S05]  /*2f00*/  @P0 EXIT ;  /* 0x000000000000094d */ /* 0x004fea0003800000 */
[----:B------:R-:W-:Y:S05]  /*2f10*/  BRA `(.L_x_52) ;  /* 0xfffffffc00ec7947 */ /* 0x000fea000383ffff */
.L_x_22:
[----:B------:R-:W-:-:S04]  /*2f20*/  UISETP.NE.AND UP0, UPT, UR47, URZ, UPT ;  /* 0x000000ff2f00728c */ /* 0x000fc8000bf05270 */
[----:B------:R-:W-:-:S09]  /*2f30*/  UISETP.NE.OR UP0, UPT, UR21, 0x1, UP0 ;  /* 0x000000011500788c */ /* 0x000fd20008705670 */
[----:B------:R-:W-:Y:S05]  /*2f40*/  BRA.U UP0, `(.L_x_53) ;  /* 0x0000000500487547 */ /* 0x000fea000b800000 */
[----:B------:R-:W-:Y:S01]  /*2f50*/  ISETP.GE.U32.AND P2, PT, R0, 0x8, PT ;  /* 0x000000080000780c */ /* 0x000fe20003f46070 */
[----:B------:R-:W-:Y:S01]  /*2f60*/  IMAD.MOV.U32 R12, RZ, RZ, 0x1 ;  /* 0x00000001ff0c7424 */ /* 0x000fe200078e00ff */
[----:B------:R-:W-:Y:S02]  /*2f70*/  CS2R R10, SRZ ;  /* 0x00000000000a7805 */ /* 0x000fe4000001ff00 */
[----:B------:R-:W-:Y:S01]  /*2f80*/  CS2R R8, SRZ ;  /* 0x0000000000087805 */ /* 0x000fe2000001ff00 */
[----:B------:R-:W-:Y:S01]  /*2f90*/  UMOV UR6, 0x400 ;  /* 0x0000040000067882 */ /* 0x000fe20000000000 */
[----:B------:R-:W-:Y:S01]  /*2fa0*/  UMOV UR5, URZ ;  /* 0x000000ff00057c82 */ /* 0x000fe20008000000 */
[----:B------:R-:W-:-:S12]  /*2fb0*/  ULEA UR6, UR47, UR6, 0x18 ;  /* 0x000000062f067291 */ /* 0x000fd8000f8ec0ff */
.L_x_57:
[----:B------:R-:W-:Y:S02]  /*2fc0*/  LEA R2, R8, UR6, 0x3 ;  /* 0x0000000608027c11 */ /* 0x000fe4000f8e18ff */
[----:B------:R-:W-:-:S03]  /*2fd0*/  SHF.L.U32 R4, R9, 0x1f, RZ ;  /* 0x0000001f09047819 */ /* 0x000fc600000006ff */
[----:B------:R-:W-:Y:S01]  /*2fe0*/  VIADD R5, R2, 0x120 ;  /* 0x0000012002057836 */ /* 0x000fe20000000000 */
[----:B------:R-:W2:Y:S02]  /*2ff0*/  SYNCS.PHASECHK.TRANS64.TRYWAIT P0, [R2+URZ+0x110], R4 ;  /* 0x00011004020075a7 */ /* 0x000ea400080011ff */
[----:B--2---:R-:W-:Y:S05]  /*3000*/  @!P0 BRA `(.L_x_54) ;  /* 0x0000006800708947 */ /* 0x004fea0003800000 */
.L_x_169:
[----:B------:R-:W-:Y:S01]  /*3010*/  ULEA UR4, UR5, UR6, 0x3 ;  /* 0x0000000605047291 */ /* 0x000fe2000f8e18ff */
[----:B--2---:R-:W-:Y:S01]  /*3020*/  PRMT R2, RZ, 0x654, R5 ;  /* 0x00000654ff027816 */ /* 0x004fe20000000005 */
[----:B------:R-:W-:Y:S01]  /*3030*/  @!P2 IMAD.MOV.U32 R4, RZ, RZ, 0x10 ;  /* 0x00000010ff04a424 */ /* 0x000fe200078e00ff */
[----:B------:R-:W-:Y:S01]  /*3040*/  SHF.L.U32 R5, R12, 0x1f, RZ ;  /* 0x0000001f0c057819 */ /* 0x000fe200000006ff */
[----:B------:R-:W-:Y:S01]  /*3050*/  UIADD3 UR7, UPT, UPT, UR4, 0xb0, URZ ;  /* 0x000000b004077890 */ /* 0x000fe2000fffe0ff */
[----:B------:R2:W-:Y:S05]  /*3060*/  SYNCS.ARRIVE.TRANS64.RED.A1T0 RZ, [R2+URZ], RZ ;  /* 0x000000ff02ff79a7 */ /* 0x0005ea00081004ff */
[----:B------:R-:W-:Y:S01]  /*3070*/  IMAD.U32 R6, RZ, RZ, UR7 ;  /* 0x00000007ff067e24 */ /* 0x000fe2000f8e00ff */
[----:B------:R-:W3:Y:S04]  /*3080*/  SYNCS.PHASECHK.TRANS64.TRYWAIT P0, [UR4+0xc0], R5 ;  /* 0x0000c005ff0075a7 */ /* 0x000ee80008001104 */
[----:B------:R-:W-:Y:S01]  /*3090*/  PRMT R6, R0, 0x654, R6 ;  /* 0x0000065400067816 */ /* 0x000fe20000000006 */
[----:B--23--:R-:W-:Y:S06]  /*30a0*/  @!P0 BRA `(.L_x_55) ;  /* 0x00000068005c8947 */ /* 0x00cfec0003800000 */
.L_x_171:
[----:B------:R-:W-:Y:S01]  /*30b0*/  ULEA UR8, UR5, UR6, 0x4 ;  /* 0x0000000605087291 */ /* 0x000fe2000f8e20ff */
[----:B------:R-:W-:Y:S01]  /*30c0*/  SEL R3, R6, R3, !P2 ;  /* 0x0000000306037207 */ /* 0x000fe20005000000 */
[----:B------:R-:W-:Y:S01]  /*30d0*/  UIADD3 UR9, UPT, UPT, UR4, 0xb0, URZ ;  /* 0x000000b004097890 */ /* 0x000fe2000fffe0ff */
[----:B--2---:R-:W-:Y:S01]  /*30e0*/  LEA R2, R11, UR6, 0x3 ;  /* 0x000000060b027c11 */ /* 0x004fe2000f8e18ff */
[----:B------:R-:W-:Y:S01]  /*30f0*/  UIADD3 UR8, UPT, UPT, UR8, 0x140, URZ ;  /* 0x0000014008087890 */ /* 0x000fe2000fffe0ff */
[----:B------:R2:W-:Y:S01]  /*3100*/  @!P2 SYNCS.ARRIVE.TRANS64.RED RZ, [R3+URZ], R4 ;  /* 0x0000000403ffa9a7 */ /* 0x0005e200080004ff */
[----:B------:R-:W-:Y:S01]  /*3110*/  UIADD3 UR4, UPT, UPT, UR5, 0x1, URZ ;  /* 0x0000000105047890 */ /* 0x000fe2000fffe0ff */
[----:B------:R-:W-:-:S03]  /*3120*/  VIADD R8, R8, 0x1 ;  /* 0x0000000108087836 */ /* 0x000fc60000000000 */
[----:B------:R-:W-:Y:S02]  /*3130*/  UISETP.NE.AND UP0, UPT, UR4, 0x2, UPT ;  /* 0x000000020400788c */ /* 0x000fe4000bf05270 */
[----:B------:R-:W-:Y:S01]  /*3140*/  ISETP.NE.AND P0, PT, R8, 0x2, PT ;  /* 0x000000020800780c */ /* 0x000fe20003f05270 */
[----:B------:R-:W-:Y:S06]  /*3150*/  UGETNEXTWORKID.BROADCAST [UR8], [UR9] ;  /* 0x00000000080073ca */ /* 0x000fec0008000100 */
[----:B------:R-:W-:Y:S02]  /*3160*/  USEL UR7, URZ, 0x1, UP0 ;  /* 0x00000001ff077887 */ /* 0x000fe40008000000 */
[----:B------:R-:W-:-:S04]  /*3170*/  USEL UR5, UR4, URZ, UP0 ;  /* 0x000000ff04057287 */ /* 0x000fc80008000000 */
[----:B------:R-:W-:Y:S02]  /*3180*/  LOP3.LUT R12, R12, UR7, RZ, 0x3c, !PT ;  /* 0x000000070c0c7c12 */ /* 0x000fe4000f8e3cff */
[----:B--2---:R-:W-:-:S04]  /*3190*/  SHF.L.U32 R4, R10, 0x1f, RZ ;  /* 0x0000001f0a047819 */ /* 0x004fc800000006ff */
[----:B------:R-:W2:Y:S02]  /*31a0*/  SYNCS.PHASECHK.TRANS64.TRYWAIT P1, [R2+URZ+0xb0], R4 ;  /* 0x0000b004020075a7 */ /* 0x000ea400080211ff */
[----:B--2---:R-:W-:Y:S05]  /*31b0*/  @!P1 BRA `(.L_x_56) ;  /* 0x0000006800309947 */ /* 0x004fea0003800000 */
.L_x_172:
[C---:B--2---:R-:W-:Y:S01]  /*31c0*/  LEA R4, R11.reuse, UR6, 0x4 ;  /* 0x000000060b047c11 */ /* 0x044fe2000f8e20ff */
[----:B------:R-:W-:Y:S01]  /*31d0*/  VIADD R2, R2, 0xc0 ;  /* 0x000000c002027836 */ /* 0x000fe20000000000 */
[----:B------:R-:W-:Y:S01]  /*31e0*/  SEL R8, R8, RZ, P0 ;  /* 0x000000ff08087207 */ /* 0x000fe20000000000 */
[----:B------:R-:W-:-:S03]  /*31f0*/  VIADD R11, R11, 0x1 ;  /* 0x000000010b0b7836 */ /* 0x000fc60000000000 */
[----:B------:R-:W2:Y:S01]  /*3200*/  LDS.128 R4, [R4+0x140] ;  /* 0x0001400004047984 */ /* 0x000ea20000000c00 */
[----:B------:R-:W-:Y:S02]  /*3210*/  PRMT R2, RZ, 0x654, R2 ;  /* 0x00000654ff027816 */ /* 0x000fe40000000002 */
[C---:B------:R-:W-:Y:S01]  /*3220*/  ISETP.NE.AND P1, PT, R11.reuse, 0x2, PT ;  /* 0x000000020b00780c */ /* 0x040fe20003f25270 */
[----:B------:R-:W-:Y:S01]  /*3230*/  @!PT LDS RZ, [RZ] ;  /* 0x00000000fffff984 */ /* 0x000fe20000000800 */
[----:B------:R-:W-:Y:S01]  /*3240*/  @!PT LDS RZ, [RZ] ;  /* 0x00000000fffff984 */ /* 0x000fe20000000800 */
[----:B------:R-:W-:Y:S01]  /*3250*/  @!PT LDS RZ, [RZ] ;  /* 0x00000000fffff984 */ /* 0x000fe20000000800 */
[----:B------:R-:W-:Y:S01]  /*3260*/  @!PT LDS RZ, [RZ] ;  /* 0x00000000fffff984 */ /* 0x000fe20000000800 */
[----:B------:R3:W-:Y:S06]  /*3270*/  MEMBAR.ALL.CTA ;  /* 0x0000000000007992 */ /* 0x0007ec0000008000 */
[----:B---3--:R-:W3:Y:S01]  /*3280*/  FENCE.VIEW.ASYNC.S ;  /* 0x00000000000073c6 */ /* 0x008ee20000000000 */
[----:B------:R-:W-:Y:S01]  /*3290*/  SEL R11, R11, RZ, P1 ;  /* 0x000000ff0b0b7207 */ /* 0x000fe20000800000 */
[----:B---3--:R3:W-:Y:S01]  /*32a0*/  SYNCS.ARRIVE.TRANS64.RED.A1T0 RZ, [R2+URZ], RZ ;  /* 0x000000ff02ff79a7 */ /* 0x0087e200081004ff */
[----:B--2---:R-:W-:-:S02]  /*32b0*/  LOP3.LUT P3, RZ, R6, 0x1, RZ, 0xc0, !PT ;  /* 0x0000000106ff7812 */ /* 0x004fc4000786c0ff */
[----:B------:R-:W-:-:S04]  /*32c0*/  SEL R4, RZ, 0x1, P1 ;  /* 0x00000001ff047807 */ /* 0x000fc80000800000 */
[----:B------:R-:W-:Y:S02]  /*32d0*/  LOP3.LUT R10, R10, R4, RZ, 0x3c, !PT ;  /* 0x000000040a0a7212 */ /* 0x000fe400078e3cff */
[----:B---3--:R-:W-:-:S04]  /*32e0*/  SEL R2, RZ, 0x1, P0 ;  /* 0x00000001ff027807 */ /* 0x008fc80000000000 */
[----:B------:R-:W-:Y:S01]  /*32f0*/  LOP3.LUT R9, R9, R2, RZ, 0x3c, !PT ;  /* 0x0000000209097212 */ /* 0x000fe200078e3cff */
[----:B------:R-:W-:Y:S06]  /*3300*/  @P3 BRA `(.L_x_57) ;  /* 0xfffffffc002c3947 */ /* 0x000fec000383ffff */
[----:B------:R-:W-:Y:S01]  /*3310*/  ULEA UR4, UR5, UR6, 0x3 ;  /* 0x0000000605047291 */ /* 0x000fe2000f8e18ff */
[----:B------:R-:W-:-:S08]  /*3320*/  SHF.L.U32 R2, R12, 0x1f, RZ ;  /* 0x0000001f0c027819 */ /* 0x000fd000000006ff */
[----:B------:R-:W2:Y:S02]  /*3330*/  SYNCS.PHASECHK.TRANS64 P0, [UR4+0xc0], R2 ;  /* 0x0000c002ff0075a7 */ /* 0x000ea40008001004 */
[----:B--2---:R-:W-:Y:S05]  /*3340*/  @P0 BRA `(.L_x_58) ;  /* 0x0000000000080947 */ /* 0x004fea0003800000 */
[----:B------:R-:W2:Y:S02]  /*3350*/  SYNCS.PHASECHK.TRANS64.TRYWAIT P0, [UR4+0xc0], R2 ;  /* 0x0000c002ff0075a7 */ /* 0x000ea40008001104 */
[----:B--2---:R-:W-:Y:S05]  /*3360*/  @!P0 BRA `(.L_x_59) ;  /* 0x0000006400d88947 */ /* 0x004fea0003800000 */
.L_x_58:
[----:B------:R-:W-:-:S04]  /*3370*/  UIADD3 UR7, UPT, UPT, UR5, 0x1, URZ ;  /* 0x0000000105077890 */ /* 0x000fc8000fffe0ff */
[----:B------:R-:W-:-:S04]  /*3380*/  UISETP.NE.AND UP0, UPT, UR7, 0x2, UPT ;  /* 0x000000020700788c */ /* 0x000fc8000bf05270 */
[----:B------:R-:W-:Y:S02]  /*3390*/  USEL UR8, URZ, 0x1, UP0 ;  /* 0x00000001ff087887 */ /* 0x000fe40008000000 */
[----:B------:R-:W-:-:S04]  /*33a0*/  USEL UR7, UR7, URZ, UP0 ;  /* 0x000000ff07077287 */ /* 0x000fc80008000000 */
[----:B------:R-:W-:Y:S01]  /*33b0*/  ULEA UR7, UR7, UR6, 0x3 ;  /* 0x0000000607077291 */ /* 0x000fe2000f8e18ff */
[----:B--2---:R-:W-:-:S04]  /*33c0*/  LOP3.LUT R2, R12, UR8, RZ, 0x3c, !PT ;  /* 0x000000080c027c12 */ /* 0x004fc8000f8e3cff */
[----:B------:R-:W-:-:S04]  /*33d0*/  SHF.L.U32 R0, R2, 0x1f, RZ ;  /* 0x0000001f02007819 */ /* 0x000fc800000006ff */
[----:B------:R-:W2:Y:S02]  /*33e0*/  SYNCS.PHASECHK.TRANS64 P0, [UR7+0xc0], R0 ;  /* 0x0000c000ff0075a7 */ /* 0x000ea40008001007 */
[----:B-12---:R-:W-:Y:S05]  /*33f0*/  @P0 EXIT ;  /* 0x000000000000094d */ /* 0x006fea0003800000 */
[----:B------:R-:W-:Y:S02]  /*3400*/  SHF.L.U32 R2, R2, 0x1f, RZ ;  /* 0x0000001f02027819 */ /* 0x000fe400000006ff */
[----:B------:R-:W-:-:S07]  /*3410*/  MOV R0, UR7 ;  /* 0x0000000700007c02 */ /* 0x000fce0008000f00 */
.L_x_60:
[----:B-1----:R1:W2:Y:S02]  /*3420*/  SYNCS.PHASECHK.TRANS64.TRYWAIT P0, [R0+URZ+0xc0], R2 ;  /* 0x0000c002000075a7 */ /* 0x0022a400080011ff */
[----:B--2---:R-:W-:Y:S05]  /*3430*/  @!P0 NANOSLEEP.SYNCS 0x989680 ;  /* 0x009896800000895d */ /* 0x004fea0003900000 */
[----:B------:R-:W2:Y:S02]  /*3440*/  @!P0 SYNCS.PHASECHK.TRANS64 P0, [R0+URZ+0xc0], R2 ;  /* 0x0000c002000085a7 */ /* 0x000ea400080010ff */
[----:B--2---:R-:W-:Y:S05]  /*3450*/  @P0 EXIT ;  /* 0x000000000000094d */ /* 0x004fea0003800000 */
[----:B------:R-:W-:Y:S05]  /*3460*/  BRA `(.L_x_60) ;  /* 0xfffffffc00ec7947 */ /* 0x000fea000383ffff */
.L_x_53:
[----:B------:R-:W-:Y:S05]  /*3470*/  BRA.U UP5, `(.L_x_61) ;  /* 0x0000001505487547 */ /* 0x000fea000b800000 */
[----:B------:R-:W-:Y:S01]  /*3480*/  UMOV UR4, 0x40 ;  /* 0x0000004000047882 */ /* 0x000fe20000000000 */
[----:B------:R-:W-:Y:S01]  /*3490*/  NOP ;  /* 0x0000000000007918 */ /* 0x000fe20000000000 */
[----:B------:R-:W-:Y:S01]  /*34a0*/  ULEA UR5, UR47, UR4, 0x18 ;  /* 0x000000042f057291 */ /* 0x000fe2000f8ec0ff */
[----:B------:R-:W-:Y:S02]  /*34b0*/  UMOV UR6, 0x400 ;  /* 0x0000040000067882 */ /* 0x000fe40000000000 */
[----:B------:R-:W-:-:S06]  /*34c0*/  ULEA UR6, UR47, UR6, 0x18 ;  /* 0x000000062f067291 */ /* 0x000fcc000f8ec0ff */
[----:B------:R-:W2:Y:S02]  /*34d0*/  LDS.U8 R0, [UR5+0x1c] ;  /* 0x00001c05ff007984 */ /* 0x000ea40008000000 */
[----:B--2---:R-:W-:-:S13]  /*34e0*/  ISETP.NE.AND P0, PT, R0, RZ, PT ;  /* 0x000000ff0000720c */ /* 0x004fda0003f05270 */
[----:B------:R-:W-:Y:S05]  /*34f0*/  @P0 BRA `(.L_x_62) ;  /* 0x0000000400080947 */ /* 0x000fea0003800000 */
[----:B------:R-:W-:Y:S02]  /*3500*/  UISETP.NE.U32.AND UP1, UPT, UR68, 0x1, UPT ;  /* 0x000000014400788c */ /* 0x000fe4000bf25070 */
[----:B------:R-:W-:-:S07]  /*3510*/  UIADD3 UR7, UPT, UPT, UR5, 0x8, URZ ;  /* 0x0000000805077890 */ /* 0x000fce000fffe0ff */
[----:B------:R-:W-:Y:S05]  /*3520*/  BRA.U !UP1, `(.L_x_63) ;  /* 0x00000001099c7547 */ /* 0x000fea000b800000 */
[----:B------:R-:W-:Y:S01]  /*3530*/  ELECT P0, URZ, PT ;  /* 0x0000000000ff782f */ /* 0x000fe20003800000 */
[----:B------:R-:W-:-:S12]  /*3540*/  BSSY B0, `(.L_x_63) ;  /* 0x0000025000007945 */ /* 0x000fd80003800000 */
[----:B------:R-:W-:Y:S05]  /*3550*/  @!P0 BRA `(.L_x_64) ;  /* 0x00000000008c8947 */ /* 0x000fea0003800000 */
[----:B------:R-:W-:-:S05]  /*3560*/  UMOV UR4, 0x10 ;  /* 0x0000001000047882 */ /* 0x000fca0000000000 */
[----:B------:R-:W-:Y:S04]  /*3570*/  DEPBAR.LE SB2, 0x36 ;  /* 0x0000ad800000791a */ /* 0x000fe80000000000 */
[----:B------:R-:W2:Y:S02]  /*3580*/  UTCATOMSWS.2CTA.FIND_AND_SET.ALIGN UP0, UR4, UR4 ;  /* 0x00000004000475e3 */ /* 0x000ea40008200800 */
[----:B--2---:R-:W-:Y:S01]  /*3590*/  MOV R10, UR4 ;  /* 0x00000004000a7c02 */ /* 0x004fe20008000f00 */
[----:B------:R-:W-:Y:S06]  /*35a0*/  BRA.U UP0, `(.L_x_65) ;  /* 0x0000000100187547 */ /* 0x000fec000b800000 */
.L_x_66:
[----:B------:R-:W-:Y:S05]  /*35b0*/  NANOSLEEP 0x64 ;  /* 0x000000640000795d */ /* 0x000fea0003800000 */
[----:B------:R-:W-:-:S05]  /*35c0*/  UMOV UR4, 0x10 ;  /* 0x0000001000047882 */ /* 0x000fca0000000000 */
[----:B------:R-:W-:Y:S04]  /*35d0*/  DEPBAR.LE SB2, 0x36 ;  /* 0x0000ad800000791a */ /* 0x000fe80000000000 */
[----:B------:R-:W2:Y:S02]  /*35e0*/  UTCATOMSWS.2CTA.FIND_AND_SET.ALIGN UP0, UR4, UR4 ;  /* 0x00000004000475e3 */ /* 0x000ea40008200800 */
[----:B--2---:R-:W-:Y:S01]  /*35f0*/  MOV R10, UR4 ;  /* 0x00000004000a7c02 */ /* 0x004fe20008000f00 */
[----:B------:R-:W-:Y:S05]  /*3600*/  BRA.U !UP0, `(.L_x_66) ;  /* 0xfffffffd08e87547 */ /* 0x000fea000b83ffff */
.L_x_65:
[----:B------:R-:W2:Y:S01]  /*3610*/  LDS R6, [UR5+0x10] ;  /* 0x00001005ff067984 */ /* 0x000ea20008000800 */
[----:B------:R-:W-:Y:S01]  /*3620*/  IMAD.U32 R0, RZ, RZ, UR6 ;  /* 0x00000006ff007e24 */ /* 0x000fe2000f8e00ff */
[----:B------:R-:W-:-:S03]  /*3630*/  MOV R4, UR69 ;  /* 0x0000004500047c02 */ /* 0x000fc60008000f00 */
[----:B------:R-:W-:Y:S01]  /*3640*/  VIADD R0, R0, 0x160 ;  /* 0x0000016000007836 */ /* 0x000fe20000000000 */
[----:B--2---:R-:W-:-:S04]  /*3650*/  SHF.L.U32 R6, R6, 0x1f, RZ ;  /* 0x0000001f06067819 */ /* 0x004fc800000006ff */
[----:B------:R-:W2:Y:S02]  /*3660*/  SYNCS.PHASECHK.TRANS64.TRYWAIT P0, [UR5+0x8], R6 ;  /* 0x00000806ff0075a7 */ /* 0x000ea40008001105 */
[----:B--2---:R-:W-:Y:S05]  /*3670*/  @P0 BRA `(.L_x_67) ;  /* 0x0000000000080947 */ /* 0x004fea0003800000 */
[----:B------:R-:W2:Y:S02]  /*3680*/  SYNCS.PHASECHK.TRANS64.TRYWAIT P0, [UR5+0x8], R6 ;  /* 0x00000806ff0075a7 */ /* 0x000ea40008001105 */
[----:B--2---:R-:W-:Y:S05]  /*3690*/  @!P0 BRA `(.L_x_68) ;  /* 0x0000006400248947 */ /* 0x004fea0003800000 */
.L_x_67:
[----:B------:R-:W-:Y:S01]  /*36a0*/  PRMT R4, R4, 0x654, R0 ;  /* 0x0000065404047816 */ /* 0x000fe20000000000 */
[----:B------:R-:W-:Y:S01]  /*36b0*/  HFMA2 R0, -RZ, RZ, 0, 5.9604644775390625e-08 ;  /* 0x00000001ff007431 */ /* 0x000fe200000001ff */
[----:B------:R-:W-:Y:S01]  /*36c0*/  UPRMT UR4, UR69, 0x654, UR7 ;  /* 0x0000065445047896 */ /* 0x000fe20008000007 */
[----:B------:R-:W-:Y:S02]  /*36d0*/  IMAD.MOV.U32 R8, RZ, RZ, 0xffff ;  /* 0x0000ffffff087424 */ /* 0x000fe400078e00ff */
[----:B--2---:R-:W-:Y:S02]  /*36e0*/  IMAD.MOV.U32 R6, RZ, RZ, 0x4 ;  /* 0x00000004ff067424 */ /* 0x004fe400078e00ff */
[----:B------:R-:W-:Y:S01]  /*36f0*/  IMAD.SHL.U32 R9, R10, 0x20, RZ ;  /* 0x000000200a097824 */ /* 0x000fe200078e00ff */
[----:B------:R-:W-:Y:S02]  /*3700*/  MOV R5, UR4 ;  /* 0x0000000400057c02 */ /* 0x000fe40008000f00 */
[-C--:B------:R-:W-:Y:S01]  /*3710*/  SHF.L.U32 R8, R8, R10.reuse, RZ ;  /* 0x0000000a08087219 */ /* 0x080fe200000006ff */
[----:B------:R2:W-:Y:S01]  /*3720*/  SYNCS.ARRIVE.TRANS64.RED RZ, [UR4], R6 ;  /* 0x00000006ffff79a7 */ /* 0x0005e20008000404 */
[----:B------:R-:W-:Y:S01]  /*3730*/  SHF.L.U32 R7, R0, R10, RZ ;  /* 0x0000000a00077219 */ /* 0x000fe200000006ff */
[----:B------:R2:W-:Y:S04]  /*3740*/  STS [UR6+0x160], R9 ;  /* 0x00016009ff007988 */ /* 0x0005e80008000806 */
[----:B------:R2:W-:Y:S04]  /*3750*/  STAS [R4.64], R10 ;  /* 0x0000000a04007dbd */ /* 0x0005e8000c0008ff */
[----:B------:R2:W-:Y:S04]  /*3760*/  ATOMS.OR RZ, [UR5+0x14], R8 ;  /* 0x00001408ffff798c */ /* 0x0005e8000b000005 */
[----:B------:R2:W-:Y:S04]  /*3770*/  ATOMS.OR RZ, [UR5+0x18], R7 ;  /* 0x00001807ffff798c */ /* 0x0005e8000b000005 */
[----:B------:R2:W-:Y:S02]  /*3780*/  ATOMS.XOR RZ, [UR5+0x10], R0 ;  /* 0x00001000ffff798c */ /* 0x0005e4000b800005 */
.L_x_64:
[----:B-1----:R-:W-:Y:S05]  /*3790*/  BSYNC B0 ;  /* 0x0000000000007941 */ /* 0x002fea0003800000 */
.L_x_63:
[----:B------:R-:W-:Y:S05]  /*37a0*/  BRA.U UP1, `(.L_x_69) ;  /* 0x00000001016c7547 */ /* 0x000fea000b800000 */
[----:B------:R-:W-:-:S03]  /*37b0*/  UMOV UR4, 0xffffffff ;  /* 0xffffffff00047882 */ /* 0x000fc60000000000 */
[----:B------:R-:W-:Y:S05]  /*37c0*/  BRA.DIV UR4, `(.L_x_70) ;  /* 0x0000006204f07947 */ /* 0x000fea000b800000 */
[----:B------:R-:W-:-:S13]  /*37d0*/  ELECT P0, URZ, PT ;  /* 0x0000000000ff782f */ /* 0x000fda0003800000 */
.L_x_176:
[----:B------:R-:W-:Y:S05]  /*37e0*/  @!P0 BRA `(.L_x_69) ;  /* 0x00000000005c8947 */ /* 0x000fea0003800000 */
[----:B--2---:R-:W2:Y:S02]  /*37f0*/  LDS R4, [UR5+0x10] ;  /* 0x00001005ff047984 */ /* 0x004ea40008000800 */
[----:B--2---:R-:W-:-:S04]  /*3800*/  SHF.L.U32 R4, R4, 0x1f, RZ ;  /* 0x0000001f04047819 */ /* 0x004fc800000006ff */
[----:B------:R-:W2:Y:S02]  /*3810*/  SYNCS.PHASECHK.TRANS64.TRYWAIT P0, [UR5+0x8], R4 ;  /* 0x00000804ff0075a7 */ /* 0x000ea40008001105 */
[----:B--2---:R-:W-:Y:S05]  /*3820*/  @P0 BRA `(.L_x_71) ;  /* 0x0000000000080947 */ /* 0x004fea0003800000 */
[----:B------:R-:W2:Y:S02]  /*3830*/  SYNCS.PHASECHK.TRANS64.TRYWAIT P0, [UR5+0x8], R4 ;  /* 0x00000804ff0075a7 */ /* 0x000ea40008001105 */
[----:B--2---:R-:W-:Y:S05]  /*3840*/  @!P0 BRA `(.L_x_72) ;  /* 0x0000006000f48947 */ /* 0x004fea0003800000 */
.L_x_71:
[----:B------:R-:W3:Y:S01]  /*3850*/  LDS R6, [UR6+0x160] ;  /* 0x00016006ff067984 */ /* 0x000ee20008000800 */
[----:B--2---:R-:W-:Y:S02]  /*3860*/  HFMA2 R0, -RZ, RZ, 0, 5.9604644775390625e-08 ;  /* 0x00000001ff007431 */ /* 0x004fe400000001ff */
[----:B------:R-:W-:Y:S01]  /*3870*/  IMAD.MOV.U32 R4, RZ, RZ, 0xffff ;  /* 0x0000ffffff047424 */ /* 0x000fe200078e00ff */
[----:B------:R-:W-:Y:S01]  /*3880*/  UPRMT UR4, UR69, 0x654, UR7 ;  /* 0x0000065445047896 */ /* 0x000fe20008000007 */
[----:B---3--:R-:W-:-:S03]  /*3890*/  IMAD.SHL.U32 R5, R6, 0x20, RZ ;  /* 0x0000002006057824 */ /* 0x008fc600078e00ff */
[-C--:B------:R-:W-:Y:S02]  /*38a0*/  SHF.L.U32 R4, R4, R6.reuse, RZ ;  /* 0x0000000604047219 */ /* 0x080fe400000006ff */
[----:B------:R-:W-:Y:S01]  /*38b0*/  SHF.L.U32 R6, R0, R6, RZ ;  /* 0x0000000600067219 */ /* 0x000fe200000006ff */
[----:B------:R3:W-:Y:S04]  /*38c0*/  STS [UR6+0x160], R5 ;  /* 0x00016005ff007988 */ /* 0x0007e80008000806 */
[----:B------:R3:W-:Y:S04]  /*38d0*/  ATOMS.OR RZ, [UR5+0x14], R4 ;  /* 0x00001404ffff798c */ /* 0x0007e8000b000005 */
[----:B------:R3:W-:Y:S01]  /*38e0*/  ATOMS.OR RZ, [UR5+0x18], R6 ;  /* 0x00001806ffff798c */ /* 0x0007e2000b000005 */
[----:B------:R-:W-:Y:S03]  /*38f0*/  SYNCS.ARRIVE.TRANS64.RED.A1T0 RZ, [UR4], RZ ;  /* 0x000000ffffff79a7 */ /* 0x000fe60008100404 */
[----:B------:R3:W-:Y:S01]  /*3900*/  ATOMS.XOR RZ, [UR5+0x10], R0 ;  /* 0x00001000ffff798c */ /* 0x0007e2000b800005 */
[----:B------:R-:W-:Y:S05]  /*3910*/  BRA `(.L_x_69) ;  /* 0x0000000000107947 */ /* 0x000fea0003800000 */
.L_x_62:
[----:B------:R-:W-:Y:S02]  /*3920*/  MOV R0, 0xffffffff ;  /* 0xffffffff00007802 */ /* 0x000fe40000000f00 */
[----:B------:R-:W-:-:S03]  /*3930*/  MOV R4, 0x3960 ;  /* 0x0000396000047802 */ /* 0x000fc60000000f00 */
[----:B------:R2:W-:Y:S04]  /*3940*/  STS [UR6+0x160], R0 ;  /* 0x00016000ff007988 */ /* 0x0005e80008000806 */
[----:B-12--5:R-:W-:Y:S05]  /*3950*/  CALL.REL.NOINC `($__internal_1_$__cuda_sm10x_tcgen05_guardrail_trap_phase_invalid_during_alloc) ;  /* 0x0000006800c87944 */ /* 0x026fea0003c00000 */
.L_x_69:
[----:B------:R-:W-:Y:S05]  /*3960*/  WARPSYNC.ALL ;  /* 0x0000000000007948 */ /* 0x000fea0003800000 */
[----:B------:R-:W4:Y:S01]  /*3970*/  S2UR UR4, SR_CgaCtaId ;  /* 0x00000000000479c3 */ /* 0x000f220000008800 */
[----:B------:R-:W-:Y:S01]  /*3980*/  UMOV UR41, 0x400 ;  /* 0x0000040000297882 */ /* 0x000fe20000000000 */
[----:B------:R-:W-:-:S06]  /*3990*/  NOP ;  /* 0x0000000000007918 */ /* 0x000fcc0000000000 */
[----:B------:R-:W-:Y:S06]  /*39a0*/  BAR.ARV 0x6, 0xa0 ;  /* 0x0182800000007b1d */ /* 0x000fec0000002000 */
[----:B------:R-:W1:Y:S01]  /*39b0*/  LDCU UR6, c[0x0][0x38c] ;  /* 0x00007180ff0677ac */ /* 0x000e620008000800 */
[----:B------:R-:W-:Y:S01]  /*39c0*/  LOP3.LUT R3, R3, 0xffff, RZ, 0xc0, !PT ;  /* 0x0000ffff03037812 */ /* 0x000fe200078ec0ff */
[----:B--2---:R-:W-:Y:S01]  /*39d0*/  IMAD.MOV.U32 R9, RZ, RZ, 0x1 ;  /* 0x00000001ff097424 */ /* 0x004fe200078e00ff */
[----:B------:R-:W-:Y:S01]  /*39e0*/  LOP3.LUT R2, R2, 0xffff, RZ, 0xc0, !PT ;  /* 0x0000ffff02027812 */ /* 0x000fe200078ec0ff */
[----:B------:R-:W-:Y:S01]  /*39f0*/  IMAD.MOV.U32 R8, RZ, RZ, RZ ;  /* 0x000000ffff087224 */ /* 0x000fe200078e00ff */
[----:B------:R-:W-:Y:S01]  /*3a00*/  R2UR UR43, R3 ;  /* 0x00000000032b72ca */ /* 0x000fe200000e0000 */
[----:B------:R-:W-:Y:S01]  /*3a10*/  UMOV UR47, URZ ;  /* 0x000000ff002f7c82 */ /* 0x000fe20008000000 */
[----:B------:R-:W-:-:S02]  /*3a20*/  R2UR UR65, R2 ;  /* 0x00000000024172ca */ /* 0x000fc400000e0000 */
[----:B------:R-:W-:Y:S01]  /*3a30*/  CS2R R2, SRZ ;  /* 0x0000000000027805 */ /* 0x000fe2000001ff00 */
[----:B------:R-:W-:Y:S01]  /*3a40*/  UMOV UR38, URZ ;  /* 0x000000ff00267c82 */ /* 0x000fe20008000000 */
[----:B----4-:R-:W-:Y:S01]  /*3a50*/  ULEA UR41, UR4, UR41, 0x18 ;  /* 0x0000002904297291 */ /* 0x010fe2000f8ec0ff */
[----:B------:R-:W-:Y:S01]  /*3a60*/  UMOV UR37, URZ ;  /* 0x000000ff00257c82 */ /* 0x000fe20008000000 */
[----:B------:R-:W-:Y:S02]  /*3a70*/  UISETP.NE.AND UP3, UPT, UR68, URZ, UPT ;  /* 0x000000ff4400728c */ /* 0x000fe4000bf65270 */
[----:B------:R-:W-:Y:S02]  /*3a80*/  UIADD3 UR5, UPT, UPT, UR41, 0x8400, URZ ;  /* 0x0000840029057890 */ /* 0x000fe4000fffe0ff */
[----:B------:R-:W-:-:S03]  /*3a90*/  UIADD3 UR4, UPT, UPT, UR41, 0x20400, URZ ;  /* 0x0002040029047890 */ /* 0x000fc6000fffe0ff */
[----:B---3--:R-:W2:Y:S01]  /*3aa0*/  LDS R0, [UR41+0x160] ;  /* 0x00016029ff007984 */ /* 0x008ea20008000800 */
[----:B-1----:R-:W-:Y:S02]  /*3ab0*/  UIADD3 UR6, UPT, UPT, UR6, 0x3f, URZ ;  /* 0x0000003f06067890 */ /* 0x002fe4000fffe0ff */
[----:B------:R-:W-:Y:S02]  /*3ac0*/  USHF.R.U32.HI UR5, URZ, 0x4, UR5 ;  /* 0x00000004ff057899 */ /* 0x000fe40008011605 */
[----:B------:R-:W-:Y:S02]  /*3ad0*/  USHF.R.S32.HI UR64, URZ, 0x1f, UR6 ;  /* 0x0000001fff407899 */ /* 0x000fe40008011406 */
[----:B------:R-:W-:Y:S02]  /*3ae0*/  USHF.R.U32.HI UR4, URZ, 0x4, UR4 ;  /* 0x00000004ff047899 */ /* 0x000fe40008011604 */
[----:B------:R-:W-:Y:S02]  /*3af0*/  ULEA.HI UR64, UR64, UR6, URZ, 0x6 ;  /* 0x0000000640407291 */ /* 0x000fe4000f8f30ff */
[----:B------:R-:W-:-:S02]  /*3b00*/  ULOP3.LUT UR5, UR5, 0x3fff, URZ, 0xc0, !UPT ;  /* 0x00003fff05057892 */ /* 0x000fc4000f8ec0ff */
[----:B------:R-:W-:Y:S02]  /*3b10*/  USHF.R.S32.HI UR64, URZ, 0x6, UR64 ;  /* 0x00000006ff407899 */ /* 0x000fe40008011440 */
[----:B------:R-:W-:Y:S02]  /*3b20*/  ULOP3.LUT UR45, UR4, 0x3fff, URZ, 0xc0, !UPT ;  /* 0x00003fff042d7892 */ /* 0x000fe4000f8ec0ff */
[----:B------:R-:W-:Y:S01]  /*3b30*/  UISETP.LT.AND UP0, UPT, UR64, 0x1, UPT ;  /* 0x000000014000788c */ /* 0x000fe2000bf01270 */
[----:B------:R-:W-:Y:S01]  /*3b40*/  UMOV UR62, 0x0 ;  /* 0x00000000003e7882 */ /* 0x000fe20000000000 */
        /* <DEDUP_REMOVED lines=9> */
[----:B------:R-:W-:-:S02]  /*3be0*/  ULOP3.LUT UR44, UR5, 0x10000, URZ, 0xfc, !UPT ;  /* 0x00010000052c7892 */ /* 0x000fc4000f8efcff */
[----:B------:R-:W-:Y:S02]  /*3bf0*/  ULOP3.LUT UR45, UR45, 0x10000, URZ, 0xfc, !UPT ;  /* 0x000100002d2d7892 */ /* 0x000fe4000f8efcff */
[----:B------:R-:W-:Y:S01]  /*3c00*/  USEL UR66, UR64, 0x1, !UP0 ;  /* 0x0000000140427887 */ /* 0x000fe2000c000000 */
[----:B------:R-:W-:Y:S01]  /*3c10*/  UMOV UR52, 0x0 ;  /* 0x0000000000347882 */ /* 0x000fe20000000000 */
[----:B------:R-:W-:Y:S01]  /*3c20*/  UMOV UR53, 0x8200910 ;  /* 0x0820091000357882 */ /* 0x000fe20000000000 */
[----:B------:R-:W-:Y:S01]  /*3c30*/  UMOV UR50, 0x0 ;  /* 0x0000000000327882 */ /* 0x000fe20000000000 */
[----:B------:R-:W-:Y:S01]  /*3c40*/  UMOV UR51, 0x8200910 ;  /* 0x0820091000337882 */ /* 0x000fe20000000000 */
[----:B------:R-:W-:Y:S01]  /*3c50*/  UMOV UR48, 0x0 ;  /* 0x0000000000307882 */ /* 0x000fe20000000000 */
[----:B--2---:R-:W-:Y:S01]  /*3c60*/  R2UR UR67, R0 ;  /* 0x00000000004372ca */ /* 0x004fe200000e0000 */
[----:B------:R-:W-:-:S14]  /*3c70*/  UMOV UR49, 0x8200910 ;  /* 0x0820091000317882 */ /* 0x000fdc0000000000 */
.L_x_80:
[C---:B------:R-:W-:Y:S02]  /*3c80*/  LEA R0, R8.reuse, UR41, 0x3 ;  /* 0x0000002908007c11 */ /* 0x040fe4000f8e18ff */
[----:B------:R-:W-:Y:S02]  /*3c90*/  SHF.L.U32 R4, R3, 0x1f, RZ ;  /* 0x0000001f03047819 */ /* 0x000fe400000006ff */
[----:B------:R-:W-:Y:S02]  /*3ca0*/  LEA R5, R8, UR41, 0x4 ;  /* 0x0000002908057c11 */ /* 0x000fe4000f8e20ff */
[----:B------:R-:W1:Y:S02]  /*3cb0*/  SYNCS.PHASECHK.TRANS64.TRYWAIT P0, [R0+URZ+0xb0], R4 ;  /* 0x0000b004000075a7 */ /* 0x000e6400080011ff */
[----:B-1-3--:R-:W-:Y:S05]  /*3cc0*/  @!P0 BRA `(.L_x_73) ;  /* 0x0000005c00ec8947 */ /* 0x00afea0003800000 */
.L_x_177:
[----:B-1----:R-:W1:Y:S01]  /*3cd0*/  LDS.128 R4, [R5+0x140] ;  /* 0x0001400005047984 */ /* 0x002e620000000c00 */
[----:B------:R-:W-:Y:S02]  /*3ce0*/  VIADD R0, R0, 0xc0 ;  /* 0x000000c000007836 */ /* 0x000fe40000000000 */
[----:B------:R-:W-:Y:S01]  /*3cf0*/  VIADD R8, R8, 0x1 ;  /* 0x0000000108087836 */ /* 0x000fe20000000000 */
[----:B------:R-:W-:Y:S01]  /*3d00*/  @!PT LDS RZ, [RZ] ;  /* 0x00000000fffff984 */ /* 0x000fe20000000800 */
[----:B------:R-:W-:Y:S01]  /*3d10*/  @!PT LDS RZ, [RZ] ;  /* 0x00000000fffff984 */ /* 0x000fe20000000800 */
[----:B------:R-:W-:Y:S01]  /*3d20*/  @!PT LDS RZ, [RZ] ;  /* 0x00000000fffff984 */ /* 0x000fe20000000800 */
[----:B------:R-:W-:Y:S01]  /*3d30*/  @!PT LDS RZ, [RZ] ;  /* 0x00000000fffff984 */ /* 0x000fe20000000800 */
[----:B------:R2:W-:Y:S06]  /*3d40*/  MEMBAR.ALL.CTA ;  /* 0x0000000000007992 */ /* 0x0005ec0000008000 */
[----:B--2---:R-:W2:Y:S01]  /*3d50*/  FENCE.VIEW.ASYNC.S ;  /* 0x00000000000073c6 */ /* 0x004ea20000000000 */
[----:B------:R-:W-:-:S04]  /*3d60*/  PRMT R0, RZ, 0x654, R0 ;  /* 0x00000654ff007816 */ /* 0x000fc80000000000 */
[----:B--2---:R2:W-:Y:S01]  /*3d70*/  SYNCS.ARRIVE.TRANS64.RED.A1T0 RZ, [R0+URZ], RZ ;  /* 0x000000ff00ff79a7 */ /* 0x0045e200081004ff */
[----:B-1----:R-:W-:Y:S01]  /*3d80*/  LOP3.LUT P1, RZ, R6, 0x1, RZ, 0xc0, !PT ;  /* 0x0000000106ff7812 */ /* 0x002fe2000782c0ff */
[----:B--2---:R-:W-:-:S12]  /*3d90*/  BRA.U UP3, `(.L_x_74) ;  /* 0x0000000503587547 */ /* 0x004fd8000b800000 */
[----:B------:R-:W1:Y:S01]  /*3da0*/  LDCU UR4, c[0x0][0x38c] ;  /* 0x00007180ff0477ac */ /* 0x000e620008000800 */
[----:B------:R-:W-:Y:S02]  /*3db0*/  PLOP3.LUT P2, PT, PT, PT, PT, 0x80, 0x8 ;  /* 0x000000000008781c */ /* 0x000fe40003f4f070 */
[----:B------:R-:W-:Y:S01]  /*3dc0*/  SHF.L.U32 R4, R9, 0x1f, RZ ;  /* 0x0000001f09047819 */ /* 0x000fe200000006ff */
[----:B------:R-:W-:Y:S02]  /*3dd0*/  ULEA UR46, UR47, UR41, 0x3 ;  /* 0x000000292f2e7291 */ /* 0x000fe4000f8e18ff */
[----:B------:R-:W-:Y:S02]  /*3de0*/  ULEA UR36, UR47, UR67, 0x6 ;  /* 0x000000432f247291 */ /* 0x000fe4000f8e30ff */
[----:B-1----:R-:W-:-:S06]  /*3df0*/  UISETP.GE.AND UP0, UPT, UR4, 0x1, UPT ;  /* 0x000000010400788c */ /* 0x002fcc000bf06270 */
[----:B------:R-:W-:-:S05]  /*3e00*/  PLOP3.LUT P0, PT, PT, PT, UP0, 0x80, 0x8 ;  /* 0x000000000008781c */ /* 0x000fca0003f0f008 */
[----:B------:R-:W-:-:S08]  /*3e10*/  @UP0 ULEA UR4, UR38, UR41, 0x3 ;  /* 0x0000002926040291 */ /* 0x000fd0000f8e18ff */
[----:B------:R-:W-:-:S04]  /*3e20*/  @P0 SHF.L.U32 R0, R2, 0x1f, RZ ;  /* 0x0000001f02000819 */ /* 0x000fc800000006ff */
[----:B------:R1:W2:Y:S01]  /*3e30*/  @P0 SYNCS.PHASECHK.TRANS64.TRYWAIT P2, [UR4], R0 ;  /* 0x00000000ff0005a7 */ /* 0x0002a20008041104 */
[----:B------:R-:W3:Y:S02]  /*3e40*/  SYNCS.PHASECHK.TRANS64.TRYWAIT P0, [UR46+0xf0], R4 ;  /* 0x0000f004ff0075a7 */ /* 0x000ee4000800112e */
[----:B-123--:R-:W-:Y:S05]  /*3e50*/  @!P0 BRA `(.L_x_75) ;  /* 0x0000005c009c8947 */ /* 0x00efea0003800000 */
.L_x_179:
[----:B------:R-:W-:Y:S01]  /*3e60*/  UMOV UR42, UR37 ;  /* 0x00000025002a7c82 */ /* 0x000fe20008000000 */
[----:B------:R-:W-:Y:S05]  /*3e70*/  BRA.U !UP0, `(.L_x_76) ;  /* 0x0000000508107547 */ /* 0x000fea000b800000 */
[----:B------:R-:W-:Y:S02]  /*3e80*/  UIADD3 UR42, UPT, UPT, UR66, UR37, URZ ;  /* 0x00000025422a7290 */ /* 0x000fe4000fffe0ff */
[----:B------:R-:W-:Y:S01]  /*3e90*/  UPLOP3.LUT UP2, UPT, UPT, UPT, UPT, 0x40, 0x4 ;  /* 0x000000000004789c */ /* 0x000fe20003f4e870 */
[----:B------:R-:W-:Y:S01]  /*3ea0*/  UMOV UR39, UR64 ;  /* 0x0000004000277c82 */ /* 0x000fe20008000000 */
[----:B------:R-:W-:-:S09]  /*3eb0*/  UMOV UR5, UR38 ;  /* 0x0000002600057c82 */ /* 0x000fd20008000000 */
.L_x_79:
[----:B------:R-:W-:Y:S01]  /*3ec0*/  ULEA UR7, UR5, UR41, 0x3 ;  /* 0x0000002905077291 */ /* 0x000fe2000f8e18ff */
[----:B--23--:R-:W-:Y:S11]  /*3ed0*/  @P2 BRA `(.L_x_77) ;  /* 0x00000000000c2947 */ /* 0x00cff60003800000 */
[----:B-1----:R-:W-:Y:S04]  /*3ee0*/  SHF.L.U32 R4, R2, 0x1f, RZ ;  /* 0x0000001f02047819 */ /* 0x002fe800000006ff */
[----:B------:R-:W1:Y:S02]  /*3ef0*/  SYNCS.PHASECHK.TRANS64.TRYWAIT P0, [UR7], R4 ;  /* 0x00000004ff0075a7 */ /* 0x000e640008001107 */
[----:B-1----:R-:W-:Y:S05]  /*3f00*/  @!P0 BRA `(.L_x_78) ;  /* 0x0000005c00888947 */ /* 0x002fea0003800000 */
.L_x_77:
[----:B------:R-:W-:Y:S01]  /*3f10*/  UISETP.NE.AND UP0, UPT, UR39, 0x1, UPT ;  /* 0x000000012700788c */ /* 0x000fe2000bf05270 */
[----:B------:R-:W-:Y:S01]  /*3f20*/  PLOP3.LUT P2, PT, PT, PT, PT, 0x80, 0x8 ;  /* 0x000000000008781c */ /* 0x000fe20003f4f070 */
[----:B------:R-:W-:Y:S02]  /*3f30*/  UIADD3 UR4, UPT, UPT, UR5, 0x1, URZ ;  /* 0x0000000105047890 */ /* 0x000fe4000fffe0ff */
[----:B------:R-:W-:Y:S02]  /*3f40*/  UIADD3 UR40, UPT, UPT, UR7, 0x30, URZ ;  /* 0x0000003007287890 */ /* 0x000fe4000fffe0ff */
[----:B------:R-:W-:Y:S01]  /*3f50*/  UISETP.NE.AND UP1, UPT, UR4, 0x6, UPT ;  /* 0x000000060400788c */ /* 0x000fe2000bf25270 */
[----:B------:R-:W-:Y:S01]  /*3f60*/  PLOP3.LUT P0, PT, PT, PT, UP0, 0x80, 0x8 ;  /* 0x000000000008781c */ /* 0x000fe20003f0f008 */
[----:B------:R-:W-:Y:S02]  /*3f70*/  UIADD3 UR37, UPT, UPT, UR37, 0x1, URZ ;  /* 0x0000000125257890 */ /* 0x000fe4000fffe0ff */
[----:B------:R-:W-:Y:S02]  /*3f80*/  USEL UR6, URZ, 0x1, UP1 ;  /* 0x00000001ff067887 */ /* 0x000fe40008800000 */
[----:B------:R-:W-:Y:S02]  /*3f90*/  USEL UR38, UR4, URZ, UP1 ;  /* 0x000000ff04267287 */ /* 0x000fe40008800000 */
[----:B------:R-:W-:Y:S02]  /*3fa0*/  UIADD3 UR39, UPT, UPT, UR39, -0x1, URZ ;  /* 0xffffffff27277890 */ /* 0x000fe4000fffe0ff */
[----:B------:R-:W-:Y:S01]  /*3fb0*/  @UP0 ULEA UR4, UR38, UR41, 0x3 ;  /* 0x0000002926040291 */ /* 0x000fe2000f8e18ff */
[----:B------:R-:W-:Y:S01]  /*3fc0*/  LOP3.LUT R2, R2, UR6, RZ, 0x3c, !PT ;  /* 0x0000000602027c12 */ /* 0x000fe2000f8e3cff */
[----:B------:R-:W-:Y:S02]  /*3fd0*/  ULEA UR6, UR5, UR45, 0xa ;  /* 0x0000002d05067291 */ /* 0x000fe4000f8e50ff */
[----:B------:R-:W-:Y:S01]  /*3fe0*/  UISETP.NE.AND UP0, UPT, UR37, UR42, UPT ;  /* 0x0000002a2500728c */ /* 0x000fe2000bf05270 */
[----:B-1----:R-:W-:Y:S01]  /*3ff0*/  @P0 SHF.L.U32 R0, R2, 0x1f, RZ ;  /* 0x0000001f02000819 */ /* 0x002fe200000006ff */
[----:B------:R-:W-:Y:S02]  /*4000*/  UIADD3 UR34, UPT, UPT, UR6, 0x2, URZ ;  /* 0x0000000206227890 */ /* 0x000fe4000fffe0ff */
[----:B------:R-:W-:Y:S01]  /*4010*/  UIADD3 UR30, UPT, UPT, UR6, 0x4, URZ ;  /* 0x00000004061e7890 */ /* 0x000fe2000fffe0ff */
[----:B------:R2:W3:Y:S01]  /*4020*/  @P0 SYNCS.PHASECHK.TRANS64.TRYWAIT P2, [UR4], R0 ;  /* 0x00000000ff0005a7 */ /* 0x0004e20008041104 */
[----:B------:R-:W-:Y:S02]  /*4030*/  ULEA UR4, UR5, UR44, 0xa ;  /* 0x0000002c05047291 */ /* 0x000fe4000f8e50ff */
[----:B------:R-:W-:Y:S02]  /*4040*/  UIADD3 UR26, UPT, UPT, UR6, 0x6, URZ ;  /* 0x00000006061a7890 */ /* 0x000fe4000fffe0ff */
        /* <DEDUP_REMOVED lines=10> */
[----:B------:R-:W-:Y:S01]  /*40f0*/  UIADD3 UR8, UPT, UPT, UR4, 0x206, URZ ;  /* 0x0000020604087890 */ /* 0x000fe2000fffe0ff */
[----:B------:R-:W-:Y:S01]  /*4100*/  UMOV UR7, 0x40004040 ;  /* 0x4000404000077882 */ /* 0x000fe20000000000 */
[----:B------:R-:W-:Y:S01]  /*4110*/  UMOV UR5, 0x40004040 ;  /* 0x4000404000057882 */ /* 0x000fe20000000000 */
[----:B------:R-:W-:Y:S01]  /*4120*/  UMOV UR35, 0x40004040 ;  /* 0x4000404000237882 */ /* 0x000fe20000000000 */
[----:B------:R1:W-:Y:S01]  /*4130*/  UTCHMMA.2CTA gdesc[UR4], gdesc[UR6], tmem[UR36], tmem[UR62], idesc[UR63], UP2 ;  /* 0x00ff3e06040075ea */ /* 0x0003e20009200024 */
[----:B------:R-:W-:Y:S01]  /*4140*/  UPLOP3.LUT UP2, UPT, UPT, UPT, UPT, 0x80, 0x8 ;  /* 0x000000000008789c */ /* 0x000fe20003f4f070 */
[----:B------:R-:W-:Y:S01]  /*4150*/  UMOV UR33, 0x40004040 ;  /* 0x4000404000217882 */ /* 0x000fe20000000000 */
[----:B------:R-:W-:Y:S01]  /*4160*/  UMOV UR31, 0x40004040 ;  /* 0x40004040001f7882 */ /* 0x000fe20000000000 */
[----:B------:R2:W-:Y:S01]  /*4170*/  UTCHMMA.2CTA gdesc[UR32], gdesc[UR34], tmem[UR36], tmem[UR60], idesc[UR61], UPT ;  /* 0x00ff3c22200075ea */ /* 0x0005e2000ba00024 */
        /* <DEDUP_REMOVED lines=14> */
[----:B------:R-:W-:Y:S01]  /*4260*/  UMOV UR9, 0x40004040 ;  /* 0x4000404000097882 */ /* 0x000fe20000000000 */
[----:B------:R2:W-:Y:S01]  /*4270*/  UTCHMMA.2CTA gdesc[UR12], gdesc[UR14], tmem[UR36], tmem[UR50], idesc[UR51], UPT ;  /* 0x00ff320e0c0075ea */ /* 0x0005e2000ba00024 */
[----:B------:R2:W-:Y:S01]  /*4280*/  UTCHMMA.2CTA gdesc[UR8], gdesc[UR10], tmem[UR36], tmem[UR48], idesc[UR49], UPT ;  /* 0x00ff300a080075ea */ /* 0x0005e2000ba00024 */
[----:B------:R2:W-:Y:S01]  /*4290*/  UTCBAR.2CTA.MULTICAST [UR40], URZ, UR43 ;  /* 0x000000ff280073e9 */ /* 0x0005e2000820082b */
[----:B-1----:R-:W-:Y:S01]  /*42a0*/  UMOV UR5, UR38 ;  /* 0x0000002600057c82 */ /* 0x002fe20008000000 */
[----:B------:R-:W-:Y:S05]  /*42b0*/  BRA.U UP0, `(.L_x_79) ;  /* 0xfffffffd00007547 */ /* 0x000fea000b83ffff */
.L_x_76:
[----:B------:R-:W-:Y:S01]  /*42c0*/  UIADD3 UR4, UPT, UPT, UR46, 0xd0, URZ ;  /* 0x000000d02e047890 */ /* 0x000fe2000fffe0ff */
[----:B------:R-:W-:-:S08]  /*42d0*/  UMOV UR37, UR42 ;  /* 0x0000002a00257c82 */ /* 0x000fd00008000000 */
[----:B------:R4:W-:Y:S01]  /*42e0*/  UTCBAR.2CTA.MULTICAST [UR4], URZ, UR65 ;  /* 0x000000ff040073e9 */ /* 0x0009e20008200841 */
[----:B------:R-:W-:Y:S02]  /*42f0*/  NOP ;  /* 0x0000000000007918 */ /* 0x000fe40000000000 */
.L_x_74:
[----:B----4-:R-:W-:Y:S01]  /*4300*/  UIADD3 UR4, UPT, UPT, UR47, 0x1, URZ ;  /* 0x000000012f047890 */ /* 0x010fe2000fffe0ff */
[----:B------:R-:W-:-:S03]  /*4310*/  ISETP.NE.AND P0, PT, R8, 0x2, PT ;  /* 0x000000020800780c */ /* 0x000fc60003f05270 */
[----:B------:R-:W-:Y:S01]  /*4320*/  UISETP.NE.AND UP0, UPT, UR4, 0x4, UPT ;  /* 0x000000040400788c */ /* 0x000fe2000bf05270 */
[----:B-12---:R-:W-:Y:S02]  /*4330*/  SEL R0, RZ, 0x1, P0 ;  /* 0x00000001ff007807 */ /* 0x006fe40000000000 */
[----:B------:R-:W-:Y:S01]  /*4340*/  SEL R8, R8, RZ, P0 ;  /* 0x000000ff08087207 */ /* 0x000fe20000000000 */
[----:B------:R-:W-:Y:S01]  /*4350*/  USEL UR5, URZ, 0x1, UP0 ;  /* 0x00000001ff057887 */ /* 0x000fe20008000000 */
[----:B------:R-:W-:Y:S01]  /*4360*/  LOP3.LUT R3, R3, R0, RZ, 0x3c, !PT ;  /* 0x0000000003037212 */ /* 0x000fe200078e3cff */
[----:B------:R-:W-:-:S04]  /*4370*/  USEL UR47, UR4, URZ, UP0 ;  /* 0x000000ff042f7287 */ /* 0x000fc80008000000 */
[----:B------:R-:W-:Y:S01]  /*4380*/  LOP3.LUT R9, R9, UR5, RZ, 0x3c, !PT ;  /* 0x0000000509097c12 */ /* 0x000fe2000f8e3cff */
[----:B------:R-:W-:Y:S07]  /*4390*/  @P1 BRA `(.L_x_80) ;  /* 0xfffffff800381947 */ /* 0x000fee000383ffff */
[----:B------:R-:W1:Y:S01]  /*43a0*/  S2UR UR8, SR_CgaCtaId ;  /* 0x00000000000879c3 */ /* 0x000e620000008800 */
[----:B------:R-:W-:Y:S01]  /*43b0*/  ELECT P0, URZ, PT ;  /* 0x0000000000ff782f */ /* 0x000fe20003800000 */
[----:B------:R-:W-:Y:S01]  /*43c0*/  HFMA2 R0, -RZ, RZ, 0, 5.9604644775390625e-08 ;  /* 0x00000001ff007431 */ /* 0x000fe200000001ff */
[----:B------:R-:W-:-:S05]  /*43d0*/  UMOV UR4, 0x40 ;  /* 0x0000004000047882 */ /* 0x000fca0000000000 */
[----:B------:R-:W-:Y:S01]  /*43e0*/  UVIRTCOUNT.DEALLOC.SMPOOL 0x80 ;  /* 0x000000800000784c */ /* 0x000fe20000000000 */
[----:B------:R-:W-:Y:S02]  /*43f0*/  UISETP.NE.AND UP1, UPT, UR68, URZ, UPT ;  /* 0x000000ff4400728c */ /* 0x000fe4000bf25270 */
[----:B-1----:R-:W-:-:S09]  /*4400*/  ULEA UR8, UR8, UR4, 0x18 ;  /* 0x0000000408087291 */ /* 0x002fd2000f8ec0ff */
[----:B------:R1:W-:Y:S01]  /*4410*/  @P0 STS.U8 [UR8+0x1c], R0 ;  /* 0x00001c00ff000988 */ /* 0x0003e20008000008 */
[----:B------:R-:W-:Y:S05]  /*4420*/  BRA.U UP1, `(.L_x_81) ;  /* 0x0000000101a07547 */ /* 0x000fea000b800000 */
[----:B------:R-:W-:Y:S01]  /*4430*/  UIADD3 UR7, UPT, UPT, UR41, 0xf0, URZ ;  /* 0x000000f029077890 */ /* 0x000fe2000fffe0ff */
[----:B------:R-:W-:-:S03]  /*4440*/  SHF.L.U32 R2, R9, 0x1f, RZ ;  /* 0x0000001f09027819 */ /* 0x000fc600000006ff */
[----:B------:R-:W-:-:S09]  /*4450*/  ULEA UR4, UR47, UR7, 0x3 ;  /* 0x000000072f047291 */ /* 0x000fd2000f8e18ff */
[----:B------:R-:W2:Y:S02]  /*4460*/  SYNCS.PHASECHK.TRANS64.TRYWAIT P0, [UR4], R2 ;  /* 0x00000002ff0075a7 */ /* 0x000ea40008001104 */
[----:B--2---:R-:W-:Y:S05]  /*4470*/  @!P0 BRA `(.L_x_82) ;  /* 0x0000005800448947 */ /* 0x004fea0003800000 */
.L_x_182:
        /* <DEDUP_REMOVED lines=9> */
.L_x_184:
        /* <DEDUP_REMOVED lines=9> */
.L_x_186:
[----:B------:R-:W-:-:S04]  /*45a0*/  UIADD3 UR4, UPT, UPT, UR4, 0x1, URZ ;  /* 0x0000000104047890 */ /* 0x000fc8000fffe0ff */
[----:B------:R-:W-:-:S04]  /*45b0*/  UISETP.NE.AND UP0, UPT, UR4, 0x4, UPT ;  /* 0x000000040400788c */ /* 0x000fc8000bf05270 */
[----:B------:R-:W-:Y:S02]  /*45c0*/  USEL UR5, URZ, 0x1, UP0 ;  /* 0x00000001ff057887 */ /* 0x000fe40008000000 */
[----:B------:R-:W-:-:S04]  /*45d0*/  USEL UR4, UR4, URZ, UP0 ;  /* 0x000000ff04047287 */ /* 0x000fc80008000000 */
[----:B------:R-:W-:Y:S01]  /*45e0*/  ULEA UR4, UR4, UR7, 0x3 ;  /* 0x0000000704047291 */ /* 0x000fe2000f8e18ff */
[----:B------:R-:W-:-:S04]  /*45f0*/  LOP3.LUT R2, R2, UR5, RZ, 0x3c, !PT ;  /* 0x0000000502027c12 */ /* 0x000fc8000f8e3cff */
[----:B------:R-:W-:Y:S01]  /*4600*/  SHF.L.U32 R2, R2, 0x1f, RZ ;  /* 0x0000001f02027819 */ /* 0x000fe200000006ff */
[----:B-1----:R-:W-:-:S04]  /*4610*/  IMAD.U32 R0, RZ, RZ, UR4 ;  /* 0x00000004ff007e24 */ /* 0x002fc8000f8e00ff */
[----:B------:R1:W2:Y:S03]  /*4620*/  SYNCS.PHASECHK.TRANS64.TRYWAIT P0, [R0+URZ], R2 ;  /* 0x00000002000075a7 */ /* 0x0002a600080011ff */
[----:B--2---:R-:W-:Y:S05]  /*4630*/  @!P0 NANOSLEEP.SYNCS 0x989680 ;  /* 0x009896800000895d */ /* 0x004fea0003900000 */
[----:B------:R-:W2:Y:S02]  /*4640*/  @!P0 SYNCS.PHASECHK.TRANS64 P0, [R0+URZ], R2 ;  /* 0x00000002000085a7 */ /* 0x000ea400080010ff */
[----:B--2---:R-:W-:Y:S05]  /*4650*/  @P0 BRA `(.L_x_85) ;  /* 0x0000000000200947 */ /* 0x004fea0003800000 */
.L_x_86:
[----:B--2---:R2:W4:Y:S02]  /*4660*/  SYNCS.PHASECHK.TRANS64.TRYWAIT P0, [R0+URZ], R2 ;  /* 0x00000002000075a7 */ /* 0x00452400080011ff */
[----:B----4-:R-:W-:Y:S05]  /*4670*/  @!P0 NANOSLEEP.SYNCS 0x989680 ;  /* 0x009896800000895d */ /* 0x010fea0003900000 */
[----:B------:R-:W4:Y:S02]  /*4680*/  @!P0 SYNCS.PHASECHK.TRANS64 P0, [R0+URZ], R2 ;  /* 0x00000002000085a7 */ /* 0x000f2400080010ff */
[----:B----4-:R-:W-:Y:S05]  /*4690*/  @!P0 BRA `(.L_x_86) ;  /* 0xfffffffc00f08947 */ /* 0x010fea000383ffff */
[----:B------:R-:W-:Y:S05]  /*46a0*/  BRA `(.L_x_85) ;  /* 0x00000000000c7947 */ /* 0x000fea0003800000 */
.L_x_81:
[----:B------:R-:W-:-:S04]  /*46b0*/  UIADD3 UR4, UPT, UPT, UR41, 0x130, URZ ;  /* 0x0000013029047890 */ /* 0x000fc8000fffe0ff */
[----:B------:R-:W-:-:S09]  /*46c0*/  UPRMT UR4, UR69, 0x654, UR4 ;  /* 0x0000065445047896 */ /* 0x000fd20008000004 */
[----:B------:R-:W-:Y:S03]  /*46d0*/  SYNCS.ARRIVE.TRANS64.RED.A1T0 RZ, [UR4], RZ ;  /* 0x000000ffffff79a7 */ /* 0x000fe60008100404 */
.L_x_85:
[----:B-12---:R-:W-:Y:S01]  /*46e0*/  SHF.L.U32 R2, RZ, 0x1f, RZ ;  /* 0x0000001fff027819 */ /* 0x006fe200000006ff */
[----:B------:R-:W-:Y:S01]  /*46f0*/  UIADD3 UR4, UPT, UPT, UR41, 0x130, URZ ;  /* 0x0000013029047890 */ /* 0x000fe2000fffe0ff */
[----:B------:R-:W-:Y:S02]  /*4700*/  PLOP3.LUT P0, PT, PT, PT, UP1, 0x80, 0x8 ;  /* 0x000000000008781c */ /* 0x000fe40003f0f018 */
[----:B------:R-:W1:Y:S02]  /*4710*/  SYNCS.PHASECHK.TRANS64.TRYWAIT P1, [UR41+0x130], R2 ;  /* 0x00013002ff0075a7 */ /* 0x000e640008021129 */
[----:B-1----:R-:W-:Y:S09]  /*4720*/  @!P1 BRA `(.L_x_87) ;  /* 0x0000005400e09947 */ /* 0x002ff20003800000 */
.L_x_188:
[----:B------:R-:W-:Y:S01]  /*4730*/  @!UP1 UPRMT UR4, UR69, 0x654, UR4 ;  /* 0x0000065445049896 */ /* 0x000fe20008000004 */
[----:B------:R-:W-:Y:S01]  /*4740*/  UMOV UR5, 0xffff ;  /* 0x0000ffff00057882 */ /* 0x000fe20000000000 */
[----:B------:R-:W-:-:S07]  /*4750*/  UMOV UR6, 0x1 ;  /* 0x0000000100067882 */ /* 0x000fce0000000000 */
[----:B------:R-:W-:Y:S01]  /*4760*/  @!P0 SYNCS.ARRIVE.TRANS64.RED.A1T0 RZ, [UR4], RZ ;  /* 0x000000ffffff89a7 */ /* 0x000fe20008100404 */
[----:B------:R-:W-:Y:S01]  /*4770*/  NOP ;  /* 0x0000000000007918 */ /* 0x000fe20000000000 */
[----:B-1----:R-:W1:Y:S01]  /*4780*/  LDS R0, [UR8+0x14] ;  /* 0x00001408ff007984 */ /* 0x002e620008000800 */
[----:B------:R-:W-:-:S04]  /*4790*/  ULOP3.LUT UR4, UR67, 0xffff, URZ, 0xc0, !UPT ;  /* 0x0000ffff43047892 */ /* 0x000fc8000f8ec0ff */
[----:B------:R-:W-:-:S04]  /*47a0*/  USHF.R.U32.HI UR4, URZ, 0x5, UR4 ;  /* 0x00000005ff047899 */ /* 0x000fc80008011604 */
[----:B------:R-:W-:Y:S02]  /*47b0*/  USHF.L.U32 UR5, UR5, UR4, URZ ;  /* 0x0000000405057299 */ /* 0x000fe400080006ff */
[----:B------:R-:W-:-:S04]  /*47c0*/  USHF.L.U32 UR4, UR6, UR4, URZ ;  /* 0x0000000406047299 */ /* 0x000fc800080006ff */
[----:B-1----:R-:W-:-:S04]  /*47d0*/  LOP3.LUT R0, R0, UR5, RZ, 0xc0, !PT ;  /* 0x0000000500007c12 */ /* 0x002fc8000f8ec0ff */
[----:B------:R-:W-:-:S13]  /*47e0*/  ISETP.NE.AND P0, PT, R0, UR5, PT ;  /* 0x0000000500007c0c */ /* 0x000fda000bf05270 */
[----:B------:R-:W-:Y:S05]  /*47f0*/  @P0 BRA `(.L_x_88) ;  /* 0x0000000000580947 */ /* 0x000fea0003800000 */
[----:B------:R-:W1:Y:S02]  /*4800*/  LDS R0, [UR8+0x18] ;  /* 0x00001808ff007984 */ /* 0x000e640008000800 */
[----:B-1----:R-:W-:-:S04]  /*4810*/  LOP3.LUT R0, R0, UR4, RZ, 0xc0, !PT ;  /* 0x0000000400007c12 */ /* 0x002fc8000f8ec0ff */
[----:B------:R-:W-:-:S13]  /*4820*/  ISETP.NE.AND P0, PT, R0, UR4, PT ;  /* 0x0000000400007c0c */ /* 0x000fda000bf05270 */
[----:B------:R-:W-:Y:S05]  /*4830*/  @P0 BRA `(.L_x_89) ;  /* 0x00000000003c0947 */ /* 0x000fea0003800000 */
[----:B------:R-:W1:Y:S01]  /*4840*/  S2R R2, SR_LANEID ;  /* 0x0000000000027919 */ /* 0x000e620000000000 */
[----:B------:R-:W-:-:S06]  /*4850*/  ULOP3.LUT UR5, URZ, UR5, URZ, 0x33, !UPT ;  /* 0x00000005ff057292 */ /* 0x000fcc000f8e33ff */
[----:B------:R-:W-:-:S04]  /*4860*/  IMAD.U32 R0, RZ, RZ, UR5 ;  /* 0x00000005ff007e24 */ /* 0x000fc8000f8e00ff */
[----:B------:R2:W4:Y:S02]  /*4870*/  REDUX UR7, R0 ;  /* 0x00000000000773c4 */ /* 0x0005240000000000 */
[----:B------:R1:W-:Y:S01]  /*4880*/  UTCATOMSWS.AND URZ, UR5 ;  /* 0x0000000500ff79e3 */ /* 0x0003e20008000000 */
[----:B--2---:R-:W-:Y:S01]  /*4890*/  LOP3.LUT R0, RZ, UR4, RZ, 0x33, !PT ;  /* 0x00000004ff007c12 */ /* 0x004fe2000f8e33ff */
[----:B------:R-:W-:Y:S02]  /*48a0*/  VOTEU.ANY UR4, UPT, PT ;  /* 0x0000000000047886 */ /* 0x000fe400038e0100 */
[----:B------:R-:W-:Y:S02]  /*48b0*/  UFLO.U32 UR4, UR4 ;  /* 0x00000004000472bd */ /* 0x000fe400080e0000 */
[----:B------:R-:W2:Y:S04]  /*48c0*/  REDUX UR6, R0 ;  /* 0x00000000000673c4 */ /* 0x000ea80000000000 */
[----:B-1----:R-:W-:-:S02]  /*48d0*/  ISETP.EQ.U32.AND P0, PT, R2, UR4, PT ;  /* 0x0000000402007c0c */ /* 0x002fc4000bf02070 */
[----:B----4-:R-:W-:-:S11]  /*48e0*/  MOV R2, UR7 ;  /* 0x0000000700027c02 */ /* 0x010fd60008000f00 */
[----:B------:R1:W-:Y:S01]  /*48f0*/  @P0 ATOMS.AND RZ, [UR8+0x14], R2 ;  /* 0x00001402ffff098c */ /* 0x0003e2000a800008 */
[----:B--2---:R-:W-:-:S05]  /*4900*/  IMAD.U32 R0, RZ, RZ, UR6 ;  /* 0x00000006ff007e24 */ /* 0x004fca000f8e00ff */
[----:B------:R1:W-:Y:S01]  /*4910*/  @P0 ATOMS.AND RZ, [UR8+0x18], R0 ;  /* 0x00001800ffff098c */ /* 0x0003e2000a800008 */
[----:B------:R-:W-:Y:S05]  /*4920*/  BRA `(.L_x_90) ;  /* 0x0000000000147947 */ /* 0x000fea0003800000 */
.L_x_89:
[----:B------:R-:W-:Y:S02]  /*4930*/  MOV R2, 0x4950 ;  /* 0x0000495000027802 */ /* 0x000fe40000000f00 */
[----:B---3-5:R-:W-:Y:S05]  /*4940*/  CALL.REL.NOINC `($__internal_0_$__cuda_sm10x_tcgen05_guardrail_trap_col_being_dealloced_not_returned_by_alloc) ;  /* 0x0000005800c07944 */ /* 0x028fea0003c00000 */
[----:B------:R-:W-:Y:S05]  /*4950*/  BRA `(.L_x_90) ;  /* 0x0000000000087947 */ /* 0x000fea0003800000 */
.L_x_88:
[----:B------:R-:W-:Y:S02]  /*4960*/  MOV R2, 0x4980 ;  /* 0x0000498000027802 */ /* 0x000fe40000000f00 */
[----:B---3-5:R-:W-:Y:S05]  /*4970*/  CALL.REL.NOINC `($__internal_2_$__cuda_sm10x_tcgen05_guardrail_trap_unallocated_columns_being_dealloced) ;  /* 0x0000005800cc7944 */ /* 0x028fea0003c00000 */
.L_x_90:
[----:B------:R-:W-:Y:S01]  /*4980*/  NOP ;  /* 0x0000000000007918 */ /* 0x000fe20000000000 */
[----:B------:R-:W-:Y:S05]  /*4990*/  EXIT ;  /* 0x000000000000794d */ /* 0x000fea0003800000 */
.L_x_61:
[----:B------:R-:W-:-:S09]  /*49a0*/  UISETP.NE.OR UP0, UPT, UR21, 0x3, !UP4 ;  /* 0x000000031500788c */ /* 0x000fd2000e705670 */
[----:B------:R-:W-:Y:S05]  /*49b0*/  BRA.U UP0, `(.L_x_91) ;  /* 0x0000001100b87547 */ /* 0x000fea000b800000 */
[----:B------:R-:W2:Y:S01]  /*49c0*/  LDCU UR31, c[0x0][0x370] ;  /* 0x00006e00ff1f77ac */ /* 0x000ea20008000800 */
[----:B------:R-:W3:Y:S01]  /*49d0*/  LDC.64 R16, c[0x0][0x348] ;  /* 0x0000d200ff107b82 */ /* 0x000ee20000000a00 */
[----:B------:R-:W-:Y:S02]  /*49e0*/  HFMA2 R13, -RZ, RZ, 0, 0 ;  /* 0x00000000ff0d7431 */ /* 0x000fe400000001ff */
[----:B------:R-:W-:Y:S01]  /*49f0*/  IMAD.MOV.U32 R15, RZ, RZ, 0x1 ;  /* 0x00000001ff0f7424 */ /* 0x000fe200078e00ff */
[----:B------:R-:W2:Y:S01]  /*4a00*/  LDCU.128 UR48, c[0x0][0xb10] ;  /* 0x00016200ff3077ac */ /* 0x000ea20008000c00 */
[----:B------:R-:W-:Y:S01]  /*4a10*/  IMAD.MOV.U32 R14, RZ, RZ, RZ ;  /* 0x000000ffff0e7224 */ /* 0x000fe200078e00ff */
[----:B------:R-:W-:Y:S01]  /*4a20*/  MOV R7, 0x2000 ;  /* 0x0000200000077802 */ /* 0x000fe20000000f00 */
[----:B------:R-:W4:Y:S01]  /*4a30*/  LDCU UR30, c[0x0][0x374] ;  /* 0x00006e80ff1e77ac */ /* 0x000f220008000800 */
[----:B------:R-:W1:Y:S01]  /*4a40*/  LDC.64 R2, c[0x0][0x888] ;  /* 0x00022200ff027b82 */ /* 0x000e620000000a00 */
[----:B------:R-:W4:Y:S01]  /*4a50*/  LDCU UR15, c[0x0][0xb0c] ;  /* 0x00016180ff0f77ac */ /* 0x000f220008000800 */
[----:B------:R-:W3:Y:S06]  /*4a60*/  LDCU UR52, c[0x0][0xb20] ;  /* 0x00016400ff3477ac */ /* 0x000eec0008000800 */
[----:B------:R-:W1:Y:S01]  /*4a70*/  LDC.64 R4, c[0x0][0x890] ;  /* 0x00022400ff047b82 */ /* 0x000e620000000a00 */
[----:B------:R-:W3:Y:S01]  /*4a80*/  LDCU UR4, c[0x0][0xb30] ;  /* 0x00016600ff0477ac */ /* 0x000ee20008000800 */
[----:B------:R-:W-:Y:S01]  /*4a90*/  UMOV UR21, 0x400 ;  /* 0x0000040000157882 */ /* 0x000fe20000000000 */
[----:B--2---:R-:W-:-:S02]  /*4aa0*/  UIMAD.WIDE.U32 UR6, UR31, UR48, URZ ;  /* 0x000000301f0672a5 */ /* 0x004fc4000f8e00ff */
[----:B----4-:R-:W-:Y:S02]  /*4ab0*/  UIMAD.WIDE.U32 UR8, UR30, UR51, URZ ;  /* 0x000000331e0872a5 */ /* 0x010fe4000f8e00ff */
[----:B------:R-:W-:Y:S02]  /*4ac0*/  ULEA UR21, UR47, UR21, 0x18 ;  /* 0x000000152f157291 */ /* 0x000fe4000f8ec0ff */
[----:B------:R-:W-:Y:S02]  /*4ad0*/  UPLOP3.LUT UP2, UPT, UPT, UPT, UPT, 0x40, 0x4 ;  /* 0x000000000004789c */ /* 0x000fe40003f4e870 */
[----:B------:R-:W-:Y:S01]  /*4ae0*/  UIADD3 UR37, UPT, UPT, UR21, 0x78, URZ ;  /* 0x0000007815257890 */ /* 0x000fe2000fffe0ff */
[----:B------:R-:W-:Y:S01]  /*4af0*/  UMOV UR6, UR7 ;  /* 0x0000000700067c82 */ /* 0x000fe20008000000 */
[----:B------:R-:W-:Y:S01]  /*4b00*/  UMOV UR38, UR9 ;  /* 0x0000000900267c82 */ /* 0x000fe20008000000 */
[----:B------:R-:W-:Y:S02]  /*4b10*/  UISETP.GE.AND UP0, UPT, UR45, 0x1, UPT ;  /* 0x000000012d00788c */ /* 0x000fe4000bf06270 */
[----:B------:R-:W-:Y:S01]  /*4b20*/  UISETP.NE.AND UP4, UPT, UR45, 0x1, UPT ;  /* 0x000000012d00788c */ /* 0x000fe2000bf85270 */
[----:B------:R-:W2:Y:S01]  /*4b30*/  LDCU.64 UR22, c[0x0][0xb28] ;  /* 0x00016500ff1677ac */ /* 0x000ea20008000a00 */
[----:B------:R-:W-:-:S02]  /*4b40*/  UISETP.NE.AND UP6, UPT, UR15, 0x1, UPT ;  /* 0x000000010f00788c */ /* 0x000fc4000bfc5270 */
[----:B------:R-:W-:Y:S02]  /*4b50*/  UISETP.NE.AND UP5, UPT, UR50, 0x1, UPT ;  /* 0x000000013200788c */ /* 0x000fe4000bfa5270 */
[----:B------:R-:W-:Y:S02]  /*4b60*/  UIADD3 UR41, UPT, UPT, UR21, 0x60, URZ ;  /* 0x0000006015297890 */ /* 0x000fe4000fffe0ff */
[----:B------:R-:W-:Y:S02]  /*4b70*/  UIADD3 UR33, UPT, UPT, UR21, 0x68, URZ ;  /* 0x0000006815217890 */ /* 0x000fe4000fffe0ff */
[----:B------:R-:W-:Y:S02]  /*4b80*/  UIADD3 UR25, UPT, UPT, UR21, 0x70, URZ ;  /* 0x0000007015197890 */ /* 0x000fe4000fffe0ff */
[----:B------:R-:W-:Y:S02]  /*4b90*/  UPRMT UR37, UR47, 0x654, UR37 ;  /* 0x000006542f257896 */ /* 0x000fe40008000025 */
[----:B------:R-:W-:-:S02]  /*4ba0*/  USHF.R.U32.HI UR39, URZ, UR49, UR6 ;  /* 0x00000031ff277299 */ /* 0x000fc40008011606 */
[----:B---3--:R-:W-:Y:S02]  /*4bb0*/  USHF.R.U32.HI UR38, URZ, UR52, UR38 ;  /* 0x00000034ff267299 */ /* 0x008fe40008011626 */
[----:B------:R-:W-:-:S11]  /*4bc0*/  UISETP.NE.AND UP3, UPT, UR4, 0x1, UPT ;  /* 0x000000010400788c */ /* 0x000fd6000bf65270 */
.L_x_102:
[C---:B------:R-:W-:Y:S02]  /*4bd0*/  LEA R12, R14.reuse, UR21, 0x3 ;  /* 0x000000150e0c7c11 */ /* 0x040fe4000f8e18ff */
[----:B------:R-:W-:Y:S02]  /*4be0*/  SHF.L.U32 R0, R13, 0x1f, RZ ;  /* 0x0000001f0d007819 */ /* 0x000fe400000006ff */
[----:B------:R-:W-:Y:S02]  /*4bf0*/  LEA R8, R14, UR21, 0x4 ;  /* 0x000000150e087c11 */ /* 0x000fe4000f8e20ff */
[----:B---3--:R-:W3:Y:S02]  /*4c00*/  SYNCS.PHASECHK.TRANS64.TRYWAIT P0, [R12+URZ+0xb0], R0 ;  /* 0x0000b0000c0075a7 */ /* 0x008ee400080011ff */
[----:B---3--:R-:W-:Y:S05]  /*4c10*/  @!P0 BRA `(.L_x_92) ;  /* 0x0000005000bc8947 */ /* 0x008fea0003800000 */
.L_x_189:
        /* <DEDUP_REMOVED lines=8> */
[----:B----4-:R-:W-:Y:S11]  /*4ca0*/  LOP3.LUT P0, RZ, R10, 0x1, RZ, 0xc0, !PT ;  /* 0x000000010aff7812 */ /* 0x010ff6000780c0ff */
[----:B------:R-:W-:Y:S02]  /*4cb0*/  @!UPT UIADD3 URZ, UPT, UPT, URZ, URZ, URZ ;  /* 0x000000fffffff290 */ /* 0x000fe4000fffe0ff */
[----:B-1----:R-:W-:Y:S01]  /*4cc0*/  VOTEU.ANY UP1, P0 ;  /* 0x0000000000ff7886 */ /* 0x002fe20000020100 */
[----:B------:R-:W-:Y:S11]  /*4cd0*/  PLOP3.LUT P0, PT, PT, PT, UP1, 0x80, 0x8 ;  /* 0x000000000008781c */ /* 0x000ff60003f0f018 */
[----:B------:R-:W-:Y:S02]  /*4ce0*/  @!UPT UIADD3 URZ, UPT, UPT, URZ, URZ, URZ ;  /* 0x000000fffffff290 */ /* 0x000fe4000fffe0ff */
[----:B---3--:R-:W-:Y:S02]  /*4cf0*/  @P0 SHF.R.U32.HI R0, RZ, 0x10, R9 ;  /* 0x00000010ff000819 */ /* 0x008fe40000011609 */
[----:B------:R-:W-:Y:S02]  /*4d00*/  @P0 MOV R6, R8 ;  /* 0x0000000800060202 */ /* 0x000fe40000000f00 */
[----:B------:R-:W-:Y:S01]  /*4d10*/  @P0 R2UR UR4, R0 ;  /* 0x00000000000402ca */ /* 0x000fe200000e0000 */
[----:B------:R-:W-:Y:S01]  /*4d20*/  VIADD R0, R12, 0xc0 ;  /* 0x000000c00c007836 */ /* 0x000fe20000000000 */
[----:B------:R-:W-:Y:S02]  /*4d30*/  @P0 LOP3.LUT R8, R9, 0xffff, RZ, 0xc0, !PT ;  /* 0x0000ffff09080812 */ /* 0x000fe400078ec0ff */
[----:B------:R-:W-:Y:S02]  /*4d40*/  @P0 R2UR UR6, R6 ;  /* 0x00000000060602ca */ /* 0x000fe400000e0000 */
[----:B------:R-:W-:Y:S02]  /*4d50*/  PRMT R0, RZ, 0x654, R0 ;  /* 0x00000654ff007816 */ /* 0x000fe40000000000 */
[----:B------:R-:W-:Y:S02]  /*4d60*/  @P0 R2UR UR5, R8 ;  /* 0x00000000080502ca */ /* 0x000fe400000e0000 */
[----:B------:R1:W-:Y:S03]  /*4d70*/  SYNCS.ARRIVE.TRANS64.RED.A1T0 RZ, [R0+URZ], RZ ;  /* 0x000000ff00ff79a7 */ /* 0x0003e600081004ff */
[----:B------:R-:W-:Y:S04]  /*4d80*/  @UP1 UMOV UR29, UR4 ;  /* 0x00000004001d1c82 */ /* 0x000fe80008000000 */
[----:B------:R-:W-:Y:S04]  /*4d90*/  @UP1 UMOV UR14, UR6 ;  /* 0x00000006000e1c82 */ /* 0x000fe80008000000 */
[----:B------:R-:W-:Y:S01]  /*4da0*/  @UP1 UMOV UR13, UR5 ;  /* 0x00000005000d1c82 */ /* 0x000fe20008000000 */
[----:B------:R-:W-:Y:S05]  /*4db0*/  BRA.U !UP0, `(.L_x_93) ;  /* 0x0000000108a47547 */ /* 0x000fea000b800000 */
[----:B------:R-:W-:Y:S02]  /*4dc0*/  UIMAD.WIDE.U32 UR16, UR13, UR51, URZ ;  /* 0x000000330d1072a5 */ /* 0x000fe4000f8e00ff */
[----:B------:R-:W-:Y:S02]  /*4dd0*/  UIMAD.WIDE.U32 UR18, UR14, UR48, URZ ;  /* 0x000000300e1272a5 */ /* 0x000fe4000f8e00ff */
[----:B------:R-:W-:Y:S02]  /*4de0*/  USEL UR4, UR30, UR38, !UP5 ;  /* 0x000000261e047287 */ /* 0x000fe4000e800000 */
[----:B------:R-:W-:Y:S02]  /*4df0*/  USEL UR7, UR31, UR39, !UP6 ;  /* 0x000000271f077287 */ /* 0x000fe4000f000000 */
[----:B--2---:R-:W-:Y:S02]  /*4e00*/  UIMAD.WIDE.U32 UR8, UR4, UR22, URZ ;  /* 0x00000016040872a5 */ /* 0x004fe4000f8e00ff */
[----:B------:R-:W-:Y:S01]  /*4e10*/  UIMAD.WIDE.U32 UR10, UR7, UR22, URZ ;  /* 0x00000016070a72a5 */ /* 0x000fe2000f8e00ff */
[----:B------:R-:W-:Y:S02]  /*4e20*/  UMOV UR5, UR17 ;  /* 0x0000001100057c82 */ /* 0x000fe40008000000 */
[----:B------:R-:W-:Y:S03]  /*4e30*/  USHF.R.U32.HI UR6, URZ, UR52, UR5 ;  /* 0x00000034ff067299 */ /* 0x000fe60008011605 */
[----:B------:R-:W-:Y:S01]  /*4e40*/  UMOV UR5, UR19 ;  /* 0x0000001300057c82 */ /* 0x000fe20008000000 */
[----:B------:R-:W-:Y:S02]  /*4e50*/  USEL UR6, UR13, UR6, !UP5 ;  /* 0x000000060d067287 */ /* 0x000fe4000e800000 */
[----:B------:R-:W-:Y:S03]  /*4e60*/  USHF.R.U32.HI UR12, URZ, UR49, UR5 ;  /* 0x00000031ff0c7299 */ /* 0x000fe60008011605 */
[----:B------:R-:W-:Y:S02]  /*4e70*/  UMOV UR5, UR9 ;  /* 0x0000000900057c82 */ /* 0x000fe40008000000 */
[----:B------:R-:W-:Y:S03]  /*4e80*/  @UP4 USHF.R.U32.HI UR4, URZ, UR23, UR5 ;  /* 0x00000017ff044299 */ /* 0x000fe60008011605 */
[----:B------:R-:W-:Y:S01]  /*4e90*/  UMOV UR5, UR11 ;  /* 0x0000000b00057c82 */ /* 0x000fe20008000000 */
[----:B------:R-:W-:Y:S02]  /*4ea0*/  UIMAD UR4, UR45, UR4, URZ ;  /* 0x000000042d0472a4 */ /* 0x000fe4000f8e02ff */
[----:B------:R-:W-:Y:S02]  /*4eb0*/  @UP4 USHF.R.U32.HI UR7, URZ, UR23, UR5 ;  /* 0x00000017ff074299 */ /* 0x000fe40008011605 */
[----:B------:R-:W-:Y:S02]  /*4ec0*/  UIMAD.WIDE.U32 UR10, UR6, UR22, URZ ;  /* 0x00000016060a72a5 */ /* 0x000fe4000f8e00ff */
[----:B------:R-:W-:Y:S02]  /*4ed0*/  USEL UR5, UR14, UR12, !UP6 ;  /* 0x0000000c0e057287 */ /* 0x000fe4000f000000 */
[----:B------:R-:W-:Y:S02]  /*4ee0*/  UIMAD UR8, UR45, UR7, URZ ;  /* 0x000000072d0872a4 */ /* 0x000fe4000f8e02ff */
[----:B------:R-:W-:Y:S03]  /*4ef0*/  UISETP.GE.AND UP0, UPT, UR6, UR4, UPT ;  /* 0x000000040600728c */ /* 0x000fe6000bf06270 */
[----:B------:R-:W-:Y:S01]  /*4f00*/  UMOV UR4, UR11 ;  /* 0x0000000b00047c82 */ /* 0x000fe20008000000 */
[----:B------:R-:W-:Y:S02]  /*4f10*/  UISETP.GE.OR UP0, UPT, UR5, UR8, UP0 ;  /* 0x000000080500728c */ /* 0x000fe40008706670 */
[----:B------:R-:W-:Y:S02]  /*4f20*/  USHF.R.U32.HI UR4, URZ, UR23, UR4 ;  /* 0x00000017ff047299 */ /* 0x000fe40008011604 */
[----:B------:R-:W-:Y:S02]  /*4f30*/  UIMAD.WIDE.U32 UR8, UR5, UR22, URZ ;  /* 0x00000016050872a5 */ /* 0x000fe4000f8e00ff */
[----:B------:R-:W-:Y:S04]  /*4f40*/  USEL UR10, UR6, UR4, !UP4 ;  /* 0x00000004060a7287 */ /* 0x000fe8000e000000 */
[----:B------:R-:W-:Y:S01]  /*4f50*/  UIADD3 UR11, UPT, UPT, -UR10, URZ, URZ ;  /* 0x000000ff0a0b7290 */ /* 0x000fe2000fffe1ff */
[----:B------:R-:W-:Y:S02]  /*4f60*/  @!UP0 UMOV UR4, UR9 ;  /* 0x0000000900048c82 */ /* 0x000fe40008000000 */
[----:B------:R-:W-:Y:S02]  /*4f70*/  @!UP0 USHF.R.U32.HI UR4, URZ, UR23, UR4 ;  /* 0x00000017ff048299 */ /* 0x000fe40008011604 */
[----:B------:R-:W-:Y:S02]  /*4f80*/  UIMAD UR8, UR45, UR11, UR6 ;  /* 0x0000000b2d0872a4 */ /* 0x000fe4000f8e0206 */
[----:B------:R-:W-:Y:S04]  /*4f90*/  @!UP0 USEL UR4, UR5, UR4, !UP4 ;  /* 0x0000000405048287 */ /* 0x000fe8000e000000 */
[----:B------:R-:W-:Y:S02]  /*4fa0*/  @!UP0 UIMAD UR7, UR7, UR8, UR4 ;  /* 0x00000008070782a4 */ /* 0x000fe4000f8e0204 */
[----:B------:R-:W-:Y:S02]  /*4fb0*/  @!UP0 UIADD3 UR9, UPT, UPT, UR10, -UR4, URZ ;  /* 0x800000040a098290 */ /* 0x000fe4000fffe0ff */
[----:B------:R-:W-:Y:S02]  /*4fc0*/  UIADD3 UR8, UPT, UPT, -UR6, URZ, URZ ;  /* 0x000000ff06087290 */ /* 0x000fe4000fffe1ff */
[----:B------:R-:W-:Y:S02]  /*4fd0*/  UIADD3 UR4, UPT, UPT, -UR5, URZ, URZ ;  /* 0x000000ff05047290 */ /* 0x000fe4000fffe1ff */
[----:B------:R-:W-:Y:S03]  /*4fe0*/  @!UP0 UIMAD UR6, UR9, UR45, UR5 ;  /* 0x0000002d090682a4 */ /* 0x000fe6000f8e0205 */
[----:B------:R-:W-:Y:S01]  /*4ff0*/  @!UP0 UMOV UR5, UR7 ;  /* 0x0000000700058c82 */ /* 0x000fe20008000000 */
[----:B------:R-:W-:Y:S02]  /*5000*/  UIMAD UR7, UR15, UR4, UR14 ;  /* 0x000000040f0772a4 */ /* 0x000fe4000f8e020e */
[----:B------:R-:W-:Y:S02]  /*5010*/  UIMAD UR4, UR50, UR8, UR13 ;  /* 0x00000008320472a4 */ /* 0x000fe4000f8e020d */
[----:B------:R-:W-:Y:S02]  /*5020*/  UIMAD UR14, UR5, UR15, UR7 ;  /* 0x0000000f050e72a4 */ /* 0x000fe4000f8e0207 */
[----:B------:R-:W-:Y:S11]  /*5030*/  UIMAD UR13, UR6, UR50, UR4 ;  /* 0x00000032060d72a4 */ /* 0x000ff6000f8e0204 */
[----:B------:R-:W-:Y:S01]  /*5040*/  @!UPT UIADD3 URZ, UPT, UPT, URZ, URZ, URZ ;  /* 0x000000fffffff290 */ /* 0x000fe2000fffe0ff */
.L_x_93:
[----:B------:R-:W3:Y:S01]  /*5050*/  @!UP3 LDCU.128 UR8, c[0x0][0xb10] ;  /* 0x00016200ff08b7ac */ /* 0x000ee20008000c00 */
[C---:B------:R-:W-:Y:S02]  /*5060*/  ISETP.NE.U32.AND P1, PT, R4.reuse, RZ, PT ;  /* 0x000000ff0400720c */ /* 0x040fe40003f25070 */
[----:B------:R-:W-:Y:S02]  /*5070*/  ISETP.NE.U32.AND P0, PT, R4, RZ, PT ;  /* 0x000000ff0400720c */ /* 0x000fe40003f05070 */
[C---:B------:R-:W-:Y:S02]  /*5080*/  ISETP.NE.AND.EX P1, PT, R5.reuse, RZ, PT, P1 ;  /* 0x000000ff0500720c */ /* 0x040fe40003f25310 */
[----:B------:R-:W-:Y:S01]  /*5090*/  ISETP.NE.AND.EX P0, PT, R5, RZ, PT, P0 ;  /* 0x000000ff0500720c */ /* 0x000fe20003f05300 */
[----:B------:R-:W4:Y:S01]  /*50a0*/  @!UP3 LDCU UR5, c[0x0][0xb0c] ;  /* 0x00016180ff05b7ac */ /* 0x000f220008000800 */
[----:B------:R-:W-:Y:S01]  /*50b0*/  SHF.L.U32 R9, R15, 0x1f, RZ ;  /* 0x0000001f0f097819 */ /* 0x000fe200000006ff */
[----:B------:R-:W-:Y:S02]  /*50c0*/  USHF.L.U32 UR42, UR20, 0x7, URZ ;  /* 0x00000007142a7899 */ /* 0x000fe400080006ff */
[----:B------:R-:W-:Y:S02]  /*50d0*/  USHF.L.U32 UR43, UR24, 0x6, URZ ;  /* 0x00000006182b7899 */ /* 0x000fe400080006ff */
[----:B---3--:R-:W-:Y:S07]  /*50e0*/  UIMAD.WIDE.U32 UR6, UR14, UR8, URZ ;  /* 0x000000080e0672a5 */ /* 0x008fee000f8e00ff */
[----:B------:R-:W-:Y:S01]  /*50f0*/  @!UP3 UMOV UR4, UR7 ;  /* 0x000000070004bc82 */ /* 0x000fe20008000000 */
[----:B----4-:R-:W-:Y:S02]  /*5100*/  @!UP3 UISETP.NE.AND UP0, UPT, UR5, 0x1, UPT ;  /* 0x000000010500b88c */ /* 0x010fe4000bf05270 */
[----:B------:R-:W-:Y:S02]  /*5110*/  @!UP3 USHF.R.U32.HI UR4, URZ, UR9, UR4 ;  /* 0x00000009ff04b299 */ /* 0x000fe40008011604 */
[----:B------:R-:W-:Y:S02]  /*5120*/  UIMAD.WIDE.U32 UR6, UR13, UR11, URZ ;  /* 0x0000000b0d0672a5 */ /* 0x000fe4000f8e00ff */
[----:B------:R-:W-:Y:S02]  /*5130*/  @!UP3 USEL UR8, UR14, UR4, !UP0 ;  /* 0x000000040e08b287 */ /* 0x000fe4000c000000 */
[----:B------:R-:W-:Y:S03]  /*5140*/  @!UP3 UISETP.NE.AND UP0, UPT, UR10, 0x1, UPT ;  /* 0x000000010a00b88c */ /* 0x000fe6000bf05270 */
[----:B------:R-:W-:Y:S02]  /*5150*/  @!UP3 UMOV UR6, UR7 ;  /* 0x000000070006bc82 */ /* 0x000fe40008000000 */
[----:B------:R-:W3:Y:S02]  /*5160*/  @!UP3 LDCU UR4, c[0x0][0xb20] ;  /* 0x00016400ff04b7ac */ /* 0x000ee40008000800 */
[----:B---3--:R-:W-:Y:S04]  /*5170*/  @!UP3 USHF.R.U32.HI UR6, URZ, UR4, UR6 ;  /* 0x00000004ff06b299 */ /* 0x008fe80008011606 */
[----:B------:R-:W-:Y:S04]  /*5180*/  @!UP3 USEL UR6, UR13, UR6, !UP0 ;  /* 0x000000060d06b287 */ /* 0x000fe8000c000000 */
[----:B------:R-:W-:Y:S02]  /*5190*/  @!UP3 UIADD3 UR4, UPT, UPT, -UR8, UR6, URZ ;  /* 0x000000060804b290 */ /* 0x000fe4000fffe1ff */
[----:B------:R-:W-:Y:S02]  /*51a0*/  @!UP3 UIADD3 UR6, UPT, UPT, UR8, -UR6, URZ ;  /* 0x800000060806b290 */ /* 0x000fe4000fffe0ff */
[----:B------:R-:W-:Y:S02]  /*51b0*/  @!UP3 UIMAD UR14, UR4, UR5, UR14 ;  /* 0x00000005040eb2a4 */ /* 0x000fe4000f8e020e */
[----:B------:R-:W-:Y:S01]  /*51c0*/  @!UP3 UIMAD UR13, UR6, UR10, UR13 ;  /* 0x0000000a060db2a4 */ /* 0x000fe2000f8e020d */
[----:B------:R-:W-:Y:S11]  /*51d0*/  BRA.U UP2, `(.L_x_94) ;  /* 0x0000000102107547 */ /* 0x000ff6000b800000 */
[----:B------:R-:W-:Y:S04]  /*51e0*/  MOV R6, UR46 ;  /* 0x0000002e00067c02 */ /* 0x000fe80008000f00 */
[----:B------:R-:W-:Y:S04]  /*51f0*/  SHF.L.U32 R6, R6, 0x1f, RZ ;  /* 0x0000001f06067819 */ /* 0x000fe800000006ff */
[----:B------:R-:W3:Y:S02]  /*5200*/  SYNCS.PHASECHK.TRANS64.TRYWAIT P2, [UR21+0xa8], R6 ;  /* 0x0000a806ff0075a7 */ /* 0x000ee40008041115 */
[----:B---3--:R-:W-:Y:S05]  /*5210*/  @!P2 BRA `(.L_x_95) ;  /* 0x0000004c0050a947 */ /* 0x008fea0003800000 */
.L_x_94:
[----:B------:R-:W-:Y:S05]  /*5220*/  @!P1 BRA `(.L_x_96) ;  /* 0x0000000000309947 */ /* 0x000fea0003800000 */
[----:B------:R-:W-:Y:S01]  /*5230*/  ISETP.NE.U32.AND P1, PT, R2, RZ, PT ;  /* 0x000000ff0200720c */ /* 0x000fe20003f25070 */
[----:B------:R-:W3:Y:S01]  /*5240*/  LDCU.64 UR4, c[0x0][0x358] ;  /* 0x00006b00ff0477ac */ /* 0x000ee20008000a00 */
[----:B------:R-:W-:Y:S02]  /*5250*/  IMAD.MOV.U32 R56, RZ, RZ, 0x1 ;  /* 0x00000001ff387424 */ /* 0x000fe400078e00ff */
[----:B------:R-:W-:Y:S11]  /*5260*/  ISETP.NE.AND.EX P1, PT, R3, RZ, PT, P1 ;  /* 0x000000ff0300720c */ /* 0x000ff60003f25310 */
[----:B------:R-:W-:Y:S02]  /*5270*/  @!UPT UIADD3 URZ, UPT, UPT, URZ, URZ, URZ ;  /* 0x000000fffffff290 */ /* 0x000fe4000fffe0ff */
[----:B------:R-:W4:Y:S01]  /*5280*/  @P1 LDC.64 R10, c[0x0][0x888] ;  /* 0x00022200ff0a1b82 */ /* 0x000f220000000a00 */
[----:B-1----:R-:W-:Y:S04]  /*5290*/  @P1 IMAD R0, R4, UR36, RZ ;  /* 0x0000002404001c24 */ /* 0x002fe8000f8e02ff */
[----:B----4-:R-:W-:Y:S04]  /*52a0*/  @P1 IMAD.WIDE R10, R0, 0x4, R10 ;  /* 0x00000004000a1825 */ /* 0x010fe800078e020a */
[----:B------:R-:W-:Y:S01]  /*52b0*/  HFMA2 R0, -RZ, RZ, 0, 5.9604644775390625e-08 ;  /* 0x00000001ff007431 */ /* 0x000fe200000001ff */
[----:B---3-5:R3:W5:Y:S04]  /*52c0*/  @P1 LDG.E R26, desc[UR4][R10.64] ;  /* 0x000000040a1a1981 */ /* 0x028768000c1e1900 */
[----:B------:R-:W-:Y:S01]  /*52d0*/  @!P1 PRMT R56, R0, 0x7610, R56 ;  /* 0x0000761000389816 */ /* 0x000fe20000000038 */
[----:B---3--:R-:W4:Y:S06]  /*52e0*/  @!P1 LDC R26, c[0x0][0x880] ;  /* 0x00022000ff1a9b82 */ /* 0x008f2c0000000800 */
.L_x_96:
[----:B----45:R-:W-:Y:S01]  /*52f0*/  @!P0 FSETP.EQ.AND P1, PT, R26, RZ, PT ;  /* 0x000000ff1a00820b */ /* 0x030fe20003f22000 */
[----:B------:R-:W-:Y:S01]  /*5300*/  @!UPT UIADD3 URZ, UPT, UPT, URZ, URZ, URZ ;  /* 0x000000fffffff290 */ /* 0x000fe2000fffe0ff */
[----:B------:R-:W-:Y:S11]  /*5310*/  @!P0 BRA `(.L_x_97) ;  /* 0x0000000000188947 */ /* 0x000ff60003800000 */
[----:B------:R-:W-:Y:S02]  /*5320*/  LOP3.LUT P0, RZ, R56, 0xff, RZ, 0xc0, !PT ;  /* 0x000000ff38ff7812 */ /* 0x000fe4000780c0ff */
[----:B------:R-:W-:Y:S04]  /*5330*/  ISETP.NE.U32.AND P1, PT, R2, RZ, PT ;  /* 0x000000ff0200720c */ /* 0x000fe80003f25070 */
[----:B------:R-:W-:Y:S04]  /*5340*/  ISETP.NE.AND.EX P1, PT, R3, RZ, PT, P1 ;  /* 0x000000ff0300720c */ /* 0x000fe80003f25310 */
[----:B------:R-:W-:Y:S03]  /*5350*/  PLOP3.LUT P1, PT, P1, PT, PT, 0x8, 0x80 ;  /* 0x000000000080781c */ /* 0x000fe60000f2e170 */
[----:B------:R-:W-:Y:S11]  /*5360*/  @P0 FSETP.EQ.AND P1, PT, R26, RZ, PT ;  /* 0x000000ff1a00020b */ /* 0x000ff60003f22000 */
[----:B------:R-:W-:Y:S02]  /*5370*/  @!UPT UIADD3 URZ, UPT, UPT, URZ, URZ, URZ ;  /* 0x000000fffffff290 */ /* 0x000fe4000fffe0ff */
.L_x_97:
[----:B------:R-:W3:Y:S01]  /*5380*/  SYNCS.PHASECHK.TRANS64.TRYWAIT P2, [UR21+0x80], R9 ;  /* 0x00008009ff0075a7 */ /* 0x000ee20008041115 */
[----:B------:R-:W-:Y:S04]  /*5390*/  ELECT P0, URZ, PT ;  /* 0x0000000000ff782f */ /* 0x000fe80003800000 */
[----:B------:R-:W-:Y:S11]  /*53a0*/  PLOP3.LUT P1, PT, P1, P0, PT, 0xf2, 0x2f ;  /* 0x00000000002f781c */ /* 0x000ff60000f21e72 */
[----:B------:R-:W-:Y:S02]  /*53b0*/  @!UPT UIADD3 URZ, UPT, UPT, URZ, URZ, URZ ;  /* 0x000000fffffff290 */ /* 0x000fe4000fffe0ff */
[----:B------:R-:W-:Y:S05]  /*53c0*/  @!P1 IADD3 R8, P0, PT, R16, 0x580, RZ ;  /* 0x0000058010089810 */ /* 0x000fea0007f1e0ff */
[----:B-1----:R-:W-:Y:S01]  /*53d0*/  @!P1 IMAD.X R6, RZ, RZ, R17, P0 ;  /* 0x000000ffff069224 */ /* 0x002fe200000e0611 */
[----:B---3--:R-:W-:Y:S07]  /*53e0*/  @!P2 BRA `(.L_x_98) ;  /* 0x0000004800f4a947 */ /* 0x008fee0003800000 */
.L_x_192:
[----:B------:R-:W-:Y:S01]  /*53f0*/  @!P1 R2UR UR5, R8 ;  /* 0x00000000080592ca */ /* 0x000fe200000e0000 */
[----:B------:R-:W-:Y:S01]  /*5400*/  VOTEU.ALL UP0, P1 ;  /* 0x0000000000ff7886 */ /* 0x000fe20000800000 */
[----:B------:R-:W-:Y:S01]  /*5410*/  @!P1 R2UR UR4, R6 ;  /* 0x00000000060492ca */ /* 0x000fe200000e0000 */
[----:B------:R-:W-:Y:S01]  /*5420*/  UMOV UR16, 0x0 ;  /* 0x0000000000107882 */ /* 0x000fe20000000000 */
[----:B------:R-:W-:Y:S01]  /*5430*/  UMOV UR17, 0x10000000 ;  /* 0x1000000000117882 */ /* 0x000fe20000000000 */
[----:B------:R-:W-:Y:S01]  /*5440*/  UMOV UR44, UR36 ;  /* 0x00000024002c7c82 */ /* 0x000fe20008000000 */
[----:B------:R-:W-:Y:S01]  /*5450*/  @!UP0 UIADD3 UR40, UPT, UPT, UR21, 0x200, URZ ;  /* 0x0000020015288890 */ /* 0x000fe2000fffe0ff */
[----:B-1----:R-:W-:Y:S01]  /*5460*/  @!P1 IMAD.MOV.U32 R0, RZ, RZ, 0x2000 ;  /* 0x00002000ff009424 */ /* 0x002fe200078e00ff */
[----:B------:R-:W-:Y:S01]  /*5470*/  @!UP0 UIADD3 UR10, UPT, UPT, UR42, 0x40, URZ ;  /* 0x000000402a0a8890 */ /* 0x000fe2000fffe0ff */
[----:B------:R-:W-:Y:S01]  /*5480*/  @!P1 IADD3 R8, P0, PT, R16, 0x580, RZ ;  /* 0x0000058010089810 */ /* 0x000fe20007f1e0ff */
[----:B------:R-:W-:Y:S01]  /*5490*/  @!UP0 UIADD3 UR8, UPT, UPT, UR21, 0x1200, URZ ;  /* 0x0000120015088890 */ /* 0x000fe2000fffe0ff */
[----:B------:R-:W-:Y:S02]  /*54a0*/  VOTEU.ALL UP0, P1 ;  /* 0x0000000000ff7886 */ /* 0x000fe40000800000 */
[----:B------:R-:W-:Y:S01]  /*54b0*/  IMAD.U32 R10, RZ, RZ, UR5 ;  /* 0x00000005ff0a7e24 */ /* 0x000fe2000f8e00ff */
[----:B------:R-:W-:Y:S01]  /*54c0*/  UMOV UR9, UR41 ;  /* 0x0000002900097c82 */ /* 0x000fe20008000000 */
[----:B------:R-:W-:Y:S01]  /*54d0*/  IMAD.U32 R11, RZ, RZ, UR4 ;  /* 0x00000004ff0b7e24 */ /* 0x000fe2000f8e00ff */
[----:B------:R-:W-:Y:S01]  /*54e0*/  UMOV UR11, UR43 ;  /* 0x0000002b000b7c82 */ /* 0x000fe20008000000 */
[----:B------:R-:W-:Y:S01]  /*54f0*/  UMOV UR12, UR36 ;  /* 0x00000024000c7c82 */ /* 0x000fe20008000000 */
[----:B------:R-:W-:Y:S01]  /*5500*/  @!P1 R2UR UR4, R10 ;  /* 0x000000000a0492ca */ /* 0x000fe200000e0000 */
[----:B------:R-:W-:Y:S01]  /*5510*/  UPRMT UR6, UR47, 0x654, UR41 ;  /* 0x000006542f067896 */ /* 0x000fe20008000029 */
[----:B------:R-:W-:Y:S01]  /*5520*/  @!P1 R2UR UR5, R11 ;  /* 0x000000000b0592ca */ /* 0x000fe200000e0000 */
[----:B------:R-:W-:Y:S11]  /*5530*/  @!P1 IMAD.X R6, RZ, RZ, R17, P0 ;  /* 0x000000ffff069224 */ /* 0x000ff600000e0611 */
[----:B------:R-:W-:Y:S01]  /*5540*/  @!UPT UIADD3 URZ, UPT, UPT, URZ, URZ, URZ ;  /* 0x000000fffffff290 */ /* 0x000fe2000fffe0ff */
[----:B------:R1:W-:Y:S01]  /*5550*/  @!UP0 UTMALDG.3D [UR40], [UR4], desc[UR16] ;  /* 0x00001028040085b4 */ /* 0x0003e20008011000 */
[----:B------:R-:W-:Y:S05]  /*5560*/  VOTEU.ALL UP0, P1 ;  /* 0x0000000000ff7886 */ /* 0x000fea0000800000 */
[----:B------:R1:W-:Y:S01]  /*5570*/  @!UP0 UTMALDG.3D [UR8], [UR4], desc[UR16] ;  /* 0x00001008040085b4 */ /* 0x0003e20008011000 */
[----:B------:R1:W-:Y:S01]  /*5580*/  @!P1 SYNCS.ARRIVE.TRANS64.RED.A0TR RZ, [UR21+0x60], R0 ;  /* 0x00006000ffff99a7 */ /* 0x0003e20008300415 */
[----:B------:R-:W-:Y:S01]  /*5590*/  SYNCS.ARRIVE.TRANS64.RED.A1T0 RZ, [UR6], RZ ;  /* 0x000000ffffff79a7 */ /* 0x000fe20008100406 */
[----:B------:R-:W3:Y:S02]  /*55a0*/  SYNCS.PHASECHK.TRANS64.TRYWAIT P2, [UR21+0x88], R9 ;  /* 0x00008809ff0075a7 */ /* 0x000ee40008041115 */
[----:B-1-3--:R-:W-:Y:S05]  /*55b0*/  @!P2 BRA `(.L_x_99) ;  /* 0x000000480098a947 */ /* 0x00afea0003800000 */
.L_x_194:
        /* <DEDUP_REMOVED lines=10> */
[----:B------:R-:W-:Y:S02]  /*5660*/  @!UP0 UIADD3 UR10, UPT, UPT, UR42, 0x50, URZ ;  /* 0x000000502a0a8890 */ /* 0x000fe4000fffe0ff */
[----:B------:R-:W-:Y:S01]  /*5670*/  @!UP0 UIADD3 UR8, UPT, UPT, UR21, 0x3200, URZ ;  /* 0x0000320015088890 */ /* 0x000fe2000fffe0ff */
[----:B------:R-:W-:Y:S01]  /*5680*/  IMAD.U32 R10, RZ, RZ, UR5 ;  /* 0x00000005ff0a7e24 */ /* 0x000fe2000f8e00ff */
[----:B------:R-:W-:Y:S01]  /*5690*/  VOTEU.ALL UP0, P1 ;  /* 0x0000000000ff7886 */ /* 0x000fe20000800000 */
[----:B------:R-:W-:Y:S01]  /*56a0*/  IMAD.U32 R11, RZ, RZ, UR4 ;  /* 0x00000004ff0b7e24 */ /* 0x000fe2000f8e00ff */
[----:B------:R-:W-:Y:S01]  /*56b0*/  UMOV UR9, UR33 ;  /* 0x0000002100097c82 */ /* 0x000fe20008000000 */
[----:B------:R-:W-:Y:S01]  /*56c0*/  UMOV UR11, UR43 ;  /* 0x0000002b000b7c82 */ /* 0x000fe20008000000 */
[----:B------:R-:W-:Y:S01]  /*56d0*/  @!P1 R2UR UR4, R10 ;  /* 0x000000000a0492ca */ /* 0x000fe200000e0000 */
[----:B------:R-:W-:Y:S01]  /*56e0*/  UMOV UR12, UR36 ;  /* 0x00000024000c7c82 */ /* 0x000fe20008000000 */
[----:B------:R-:W-:Y:S01]  /*56f0*/  @!P1 R2UR UR5, R11 ;  /* 0x000000000b0592ca */ /* 0x000fe200000e0000 */
[----:B------:R-:W-:Y:S01]  /*5700*/  UPRMT UR6, UR47, 0x654, UR33 ;  /* 0x000006542f067896 */ /* 0x000fe20008000021 */
[----:B------:R-:W-:Y:S11]  /*5710*/  @!P1 IMAD.X R6, RZ, RZ, R17, P0 ;  /* 0x000000ffff069224 */ /* 0x000ff600000e0611 */
[----:B------:R1:W-:Y:S01]  /*5720*/  @!UP0 UTMALDG.3D [UR32], [UR4], desc[UR16] ;  /* 0x00001020040085b4 */ /* 0x0003e20008011000 */
[----:B------:R-:W-:Y:S05]  /*5730*/  VOTEU.ALL UP0, P1 ;  /* 0x0000000000ff7886 */ /* 0x000fea0000800000 */
[----:B------:R1:W-:Y:S01]  /*5740*/  @!UP0 UTMALDG.3D [UR8], [UR4], desc[UR16] ;  /* 0x00001008040085b4 */ /* 0x0003e20008011000 */
[----:B------:R1:W-:Y:S01]  /*5750*/  @!P1 SYNCS.ARRIVE.TRANS64.RED.A0TR RZ, [UR21+0x68], R0 ;  /* 0x00006800ffff99a7 */ /* 0x0003e20008300415 */
[----:B------:R-:W-:Y:S01]  /*5760*/  SYNCS.ARRIVE.TRANS64.RED.A1T0 RZ, [UR6], RZ ;  /* 0x000000ffffff79a7 */ /* 0x000fe20008100406 */
[----:B------:R-:W3:Y:S02]  /*5770*/  SYNCS.PHASECHK.TRANS64.TRYWAIT P2, [UR21+0x90], R9 ;  /* 0x00009009ff0075a7 */ /* 0x000ee40008041115 */
[----:B-1-3--:R-:W-:Y:S05]  /*5780*/  @!P2 BRA `(.L_x_100) ;  /* 0x00000048003ca947 */ /* 0x00afea0003800000 */
.L_x_196:
        /* <DEDUP_REMOVED lines=9> */
[----:B------:R-:W-:Y:S01]  /*5820*/  VIADD R14, R14, 0x1 ;  /* 0x000000010e0e7836 */ /* 0x000fe20000000000 */
        /* <DEDUP_REMOVED lines=10> */
[----:B------:R-:W-:Y:S01]  /*58d0*/  UMOV UR12, UR36 ;  /* 0x00000024000c7c82 */ /* 0x000fe20008000000 */
[----:B------:R-:W-:Y:S11]  /*58e0*/  UPRMT UR6, UR47, 0x654, UR25 ;  /* 0x000006542f067896 */ /* 0x000ff60008000019 */
[----:B------:R1:W-:Y:S01]  /*58f0*/  @!UP0 UTMALDG.3D [UR24], [UR4], desc[UR16] ;  /* 0x00001018040085b4 */ /* 0x0003e20008011000 */
[----:B------:R-:W-:Y:S05]  /*5900*/  VOTEU.ALL UP0, P1 ;  /* 0x0000000000ff7886 */ /* 0x000fea0000800000 */
[----:B------:R1:W-:Y:S01]  /*5910*/  @!UP0 UTMALDG.3D [UR8], [UR4], desc[UR16] ;  /* 0x00001008040085b4 */ /* 0x0003e20008011000 */
[----:B------:R1:W-:Y:S01]  /*5920*/  @!P1 SYNCS.ARRIVE.TRANS64.RED.A0TR RZ, [UR21+0x70], R0 ;  /* 0x00007000ffff99a7 */ /* 0x0003e20008300415 */
[----:B------:R-:W-:Y:S01]  /*5930*/  SYNCS.ARRIVE.TRANS64.RED.A1T0 RZ, [UR6], RZ ;  /* 0x000000ffffff79a7 */ /* 0x000fe20008100406 */
[----:B------:R-:W3:Y:S02]  /*5940*/  SYNCS.PHASECHK.TRANS64.TRYWAIT P0, [UR21+0x98], R9 ;  /* 0x00009809ff0075a7 */ /* 0x000ee40008001115 */
[----:B-1-3--:R-:W-:Y:S05]  /*5950*/  @!P0 BRA `(.L_x_101) ;  /* 0x0000004400e08947 */ /* 0x00afea0003800000 */
.L_x_198:
[----:B------:R-:W-:Y:S01]  /*5960*/  UPLOP3.LUT UP2, UPT, UPT, UPT, UPT, 0x80, 0x8 ;  /* 0x000000000008789c */ /* 0x000fe20003f4f070 */
[----:B------:R-:W-:Y:S01]  /*5970*/  @!P1 IADD3 R6, P0, PT, R16, 0x580, RZ ;  /* 0x0000058010069810 */ /* 0x000fe20007f1e0ff */
[----:B------:R-:W-:Y:S01]  /*5980*/  UMOV UR6, 0x0 ;  /* 0x0000000000067882 */ /* 0x000fe20000000000 */
[----:B------:R-:W-:Y:S01]  /*5990*/  UMOV UR7, 0x10000000 ;  /* 0x1000000000077882 */ /* 0x000fe20000000000 */
[----:B------:R-:W-:Y:S01]  /*59a0*/  VOTEU.ALL UP0, P1 ;  /* 0x0000000000ff7886 */ /* 0x000fe20000800000 */
[----:B------:R-:W-:Y:S01]  /*59b0*/  @!P1 R2UR UR5, R6 ;  /* 0x00000000060592ca */ /* 0x000fe200000e0000 */
[----:B-1----:R-:W-:Y:S01]  /*59c0*/  @!P1 IMAD.X R0, RZ, RZ, R17, P0 ;  /* 0x000000ffff009224 */ /* 0x002fe200000e0611 */
[----:B------:R-:W-:Y:S01]  /*59d0*/  UMOV UR19, UR43 ;  /* 0x0000002b00137c82 */ /* 0x000fe20008000000 */
[----:B------:R-:W-:Y:S01]  /*59e0*/  UMOV UR20, UR36 ;  /* 0x0000002400147c82 */ /* 0x000fe20008000000 */
[----:B------:R-:W-:Y:S01]  /*59f0*/  @!UP0 UIADD3 UR18, UPT, UPT, UR42, 0x30, URZ ;  /* 0x000000302a128890 */ /* 0x000fe2000fffe0ff */
[----:B------:R-:W-:Y:S01]  /*5a00*/  R2UR UR24, R58 ;  /* 0x000000003a1872ca */ /* 0x000fe200000e0000 */
[----:B------:R-:W-:Y:S01]  /*5a10*/  @!UP0 UIADD3 UR16, UPT, UPT, UR21, 0x6200, URZ ;  /* 0x0000620015108890 */ /* 0x000fe2000fffe0ff */
[----:B------:R-:W-:Y:S01]  /*5a20*/  @!P1 R2UR UR4, R0 ;  /* 0x00000000000492ca */ /* 0x000fe200000e0000 */
[----:B------:R-:W-:Y:S01]  /*5a30*/  @!UP0 UIADD3 UR17, UPT, UPT, UR21, 0x78, URZ ;  /* 0x0000007815118890 */ /* 0x000fe2000fffe0ff */
[----:B------:R-:W-:Y:S01]  /*5a40*/  ISETP.NE.AND P0, PT, R14, 0x2, PT ;  /* 0x000000020e00780c */ /* 0x000fe20003f05270 */
[----:B------:R-:W-:Y:S01]  /*5a50*/  @!UP0 UIADD3 UR10, UPT, UPT, UR42, 0x70, URZ ;  /* 0x000000702a0a8890 */ /* 0x000fe2000fffe0ff */
[----:B------:R-:W-:Y:S01]  /*5a60*/  LOP3.LUT R15, R15, 0x1, RZ, 0x3c, !PT ;  /* 0x000000010f0f7812 */ /* 0x000fe200078e3cff */
[----:B------:R-:W-:Y:S01]  /*5a70*/  @!UP0 UIADD3 UR8, UPT, UPT, UR21, 0x7200, URZ ;  /* 0x0000720015088890 */ /* 0x000fe2000fffe0ff */
[----:B------:R-:W-:Y:S01]  /*5a80*/  IMAD.U32 R8, RZ, RZ, UR5 ;  /* 0x00000005ff087e24 */ /* 0x000fe2000f8e00ff */
[----:B------:R-:W-:Y:S01]  /*5a90*/  VOTEU.ALL UP0, P1 ;  /* 0x0000000000ff7886 */ /* 0x000fe20000800000 */
[----:B------:R-:W-:Y:S01]  /*5aa0*/  UMOV UR11, UR43 ;  /* 0x0000002b000b7c82 */ /* 0x000fe20008000000 */
[----:B------:R-:W-:Y:S01]  /*5ab0*/  UMOV UR12, UR36 ;  /* 0x00000024000c7c82 */ /* 0x000fe20008000000 */
[----:B------:R-:W-:Y:S01]  /*5ac0*/  UMOV UR9, UR17 ;  /* 0x0000001100097c82 */ /* 0x000fe20008000000 */
[----:B------:R-:W-:Y:S01]  /*5ad0*/  SEL R0, RZ, 0x1, P0 ;  /* 0x00000001ff007807 */ /* 0x000fe20000000000 */
[----:B------:R-:W-:Y:S01]  /*5ae0*/  UIADD3 UR24, UPT, UPT, UR14, UR24, URZ ;  /* 0x000000180e187290 */ /* 0x000fe2000fffe0ff */
[----:B------:R-:W-:Y:S01]  /*5af0*/  IMAD.U32 R9, RZ, RZ, UR4 ;  /* 0x00000004ff097e24 */ /* 0x000fe2000f8e00ff */
[----:B------:R-:W-:Y:S01]  /*5b00*/  @!P1 R2UR UR4, R8 ;  /* 0x00000000080492ca */ /* 0x000fe200000e0000 */
[----:B------:R-:W-:Y:S01]  /*5b10*/  UMOV UR36, UR29 ;  /* 0x0000001d00247c82 */ /* 0x000fe20008000000 */
[----:B------:R-:W-:Y:S02]  /*5b20*/  LOP3.LUT R13, R13, R0, RZ, 0x3c, !PT ;  /* 0x000000000d0d7212 */ /* 0x000fe400078e3cff */
[----:B------:R-:W-:Y:S02]  /*5b30*/  @!P1 R2UR UR5, R9 ;  /* 0x00000000090592ca */ /* 0x000fe400000e0000 */
[----:B------:R-:W-:Y:S11]  /*5b40*/  SEL R14, R14, RZ, P0 ;  /* 0x000000ff0e0e7207 */ /* 0x000ff60000000000 */
[----:B------:R1:W-:Y:S01]  /*5b50*/  @!UP0 UTMALDG.3D [UR16], [UR4], desc[UR6] ;  /* 0x00000610040085b4 */ /* 0x0003e20008011000 */
[----:B------:R-:W-:Y:S05]  /*5b60*/  VOTEU.ALL UP0, P1 ;  /* 0x0000000000ff7886 */ /* 0x000fea0000800000 */
[----:B------:R3:W-:Y:S01]  /*5b70*/  @!UP0 UTMALDG.3D [UR8], [UR4], desc[UR6] ;  /* 0x00000608040085b4 */ /* 0x0007e20008011000 */
[----:B------:R3:W-:Y:S01]  /*5b80*/  @!P1 SYNCS.ARRIVE.TRANS64.RED.A0TR RZ, [UR21+0x78], R7 ;  /* 0x00007807ffff99a7 */ /* 0x0007e20008300415 */
[----:B------:R-:W-:Y:S01]  /*5b90*/  SYNCS.ARRIVE.TRANS64.RED.A1T0 RZ, [UR37], RZ ;  /* 0x000000ffffff79a7 */ /* 0x000fe20008100425 */
[----:B-1----:R-:W-:Y:S01]  /*5ba0*/  UIADD3 UR20, UPT, UPT, UR13, UR63, URZ ;  /* 0x0000003f0d147290 */ /* 0x002fe2000fffe0ff */
[----:B------:R-:W-:Y:S11]  /*5bb0*/  BRA.U UP1, `(.L_x_102) ;  /* 0xfffffff101047547 */ /* 0x000ff6000b83ffff */
[----:B------:R-:W-:-:S04]  /*5bc0*/  SHF.L.U32 R2, R15, 0x1f, RZ ;  /* 0x0000001f0f027819 */ /* 0x000fc800000006ff */
[----:B------:R-:W1:Y:S02]  /*5bd0*/  SYNCS.PHASECHK.TRANS64.TRYWAIT P0, [UR21+0x80], R2 ;  /* 0x00008002ff0075a7 */ /* 0x000e640008001115 */
[----:B-1----:R-:W-:Y:S05]  /*5be0*/  @!P0 BRA `(.L_x_103) ;  /* 0x0000004400548947 */ /* 0x002fea0003800000 */
.L_x_200:
[----:B------:R-:W4:Y:S02]  /*5bf0*/  SYNCS.PHASECHK.TRANS64.TRYWAIT P0, [UR21+0x88], R2 ;  /* 0x00008802ff0075a7 */ /* 0x000f240008001115 */
[----:B----4-:R-:W-:Y:S05]  /*5c00*/  @!P0 BRA `(.L_x_104) ;  /* 0x0000004400648947 */ /* 0x010fea0003800000 */
.L_x_202:
[----:B------:R-:W4:Y:S02]  /*5c10*/  SYNCS.PHASECHK.TRANS64.TRYWAIT P0, [UR21+0x90], R2 ;  /* 0x00009002ff0075a7 */ /* 0x000f240008001115 */
[----:B----4-:R-:W-:Y:S05]  /*5c20*/  @!P0 BRA `(.L_x_105) ;  /* 0x0000004400748947 */ /* 0x010fea0003800000 */
.L_x_204:
[----:B-1----:R-:W-:-:S07]  /*5c30*/  MOV R0, UR21 ;  /* 0x0000001500007c02 */ /* 0x002fce0008000f00 */
.L_x_106:
[----:B-1----:R-:W-:-:S04]  /*5c40*/  SHF.L.U32 R2, R15, 0x1f, RZ ;  /* 0x0000001f0f027819 */ /* 0x002fc800000006ff */
[----:B------:R1:W4:Y:S03]  /*5c50*/  SYNCS.PHASECHK.TRANS64.TRYWAIT P0, [R0+URZ+0x98], R2 ;  /* 0x00009802000075a7 */ /* 0x00032600080011ff */
[----:B----4-:R-:W-:Y:S05]  /*5c60*/  @!P0 NANOSLEEP.SYNCS 0x989680 ;  /* 0x009896800000895d */ /* 0x010fea0003900000 */
[----:B------:R-:W4:Y:S02]  /*5c70*/  @!P0 SYNCS.PHASECHK.TRANS64 P0, [R0+URZ+0x98], R2 ;  /* 0x00009802000085a7 */ /* 0x000f2400080010ff */
[----:B--234-:R-:W-:Y:S05]  /*5c80*/  @P0 EXIT ;  /* 0x000000000000094d */ /* 0x01cfea0003800000 */
[----:B------:R-:W-:Y:S05]  /*5c90*/  BRA `(.L_x_106) ;  /* 0xfffffffc00e87947 */ /* 0x000fea000383ffff */
.L_x_91:
[----:B------:R-:W-:-:S06]  /*5ca0*/  UISETP.GE.AND UP0, UPT, UR21, 0x4, UPT ;  /* 0x000000041500788c */ /* 0x000fcc000bf06270 */
[----:B------:R-:W-:-:S13]  /*5cb0*/  PLOP3.LUT P0, PT, PT, PT, UP0, 0x80, 0x8 ;  /* 0x000000000008781c */ /* 0x000fda0003f0f008 */
[----:B-1----:R-:W-:Y:S05]  /*5cc0*/  @!P0 EXIT ;  /* 0x000000000000894d */ /* 0x002fea0003800000 */
[----:B------:R-:W-:Y:S01]  /*5cd0*/  BAR.SYNC.DEFER_BLOCKING 0x6, 0xa0 ;  /* 0x0182800000007b1d */ /* 0x000fe20000010000 */
[----:B------:R-:W-:Y:S01]  /*5ce0*/  IMAD.SHL.U32 R5, R69, 0x10, RZ ;  /* 0x0000001045057824 */ /* 0x000fe200078e00ff */
[C---:B------:R-:W-:Y:S01]  /*5cf0*/  SHF.L.U32 R6, R57.reuse, 0x15, RZ ;  /* 0x0000001539067819 */ /* 0x040fe200000006ff */
[----:B------:R-:W-:Y:S01]  /*5d00*/  IMAD.SHL.U32 R7, R57, 0x200, RZ ;  /* 0x0000020039077824 */ /* 0x000fe200078e00ff */
[C---:B------:R-:W-:Y:S01]  /*5d10*/  LOP3.LUT R70, R69.reuse, 0x60, RZ, 0xc0, !PT ;  /* 0x0000006045467812 */ /* 0x040fe200078ec0ff */
[----:B------:R-:W-:Y:S01]  /*5d20*/  IMAD.SHL.U32 R4, R69, 0x2, RZ ;  /* 0x0000000245047824 */ /* 0x000fe200078e00ff */
[----:B------:R-:W-:Y:S02]  /*5d30*/  UMOV UR43, 0x400 ;  /* 0x00000400002b7882 */ /* 0x000fe40000000000 */
[----:B------:R-:W1:Y:S01]  /*5d40*/  LDC.64 R52, c[0x0][0x888] ;  /* 0x00022200ff347b82 */ /* 0x000e620000000a00 */
[----:B------:R-:W-:Y:S01]  /*5d50*/  ULEA UR43, UR47, UR43, 0x18 ;  /* 0x0000002b2f2b7291 */ /* 0x000fe2000f8ec0ff */
[----:B------:R-:W-:Y:S01]  /*5d60*/  LOP3.LUT R68, R5, 0x590, RZ, 0xc0, !PT ;  /* 0x0000059005447812 */ /* 0x000fe200078ec0ff */
[----:B------:R-:W-:Y:S01]  /*5d70*/  IMAD.U32 R23, R69, 0x10000, RZ ;  /* 0x0001000045177824 */ /* 0x000fe200078e00ff */
[----:B------:R-:W-:Y:S01]  /*5d80*/  LOP3.LUT R5, R5, 0x60, RZ, 0xc0, !PT ;  /* 0x0000006005057812 */ /* 0x000fe200078ec0ff */
[----:B------:R-:W-:Y:S01]  /*5d90*/  UIADD3 UR4, UPT, UPT, UR43, 0x200, URZ ;  /* 0x000002002b047890 */ /* 0x000fe2000fffe0ff */
[----:B------:R-:W-:Y:S01]  /*5da0*/  LOP3.LUT R68, R68, 0x200, R7, 0xf8, !PT ;  /* 0x0000020044447812 */ /* 0x000fe200078ef807 */
[----:B------:R-:W-:Y:S01]  /*5db0*/  HFMA2 R22, -RZ, RZ, 0, 0 ;  /* 0x00000000ff167431 */ /* 0x000fe200000001ff */
[----:B------:R-:W2:Y:S01]  /*5dc0*/  LDC.64 R54, c[0x0][0x890] ;  /* 0x00022400ff367b82 */ /* 0x000ea20000000a00 */
[----:B------:R-:W-:Y:S01]  /*5dd0*/  LOP3.LUT R4, R5, 0xc, R4, 0xf8, !PT ;  /* 0x0000000c05047812 */ /* 0x000fe200078ef804 */
[----:B------:R-:W-:Y:S01]  /*5de0*/  IMAD.MOV.U32 R65, RZ, RZ, 0x1 ;  /* 0x00000001ff417424 */ /* 0x000fe200078e00ff */
[----:B------:R-:W-:Y:S01]  /*5df0*/  LOP3.LUT R6, R6, 0x200000, RZ, 0xc0, !PT ;  /* 0x0020000006067812 */ /* 0x000fe200078ec0ff */
[----:B------:R-:W-:Y:S01]  /*5e00*/  IMAD.MOV.U32 R64, RZ, RZ, RZ ;  /* 0x000000ffff407224 */ /* 0x000fe200078e00ff */
[----:B------:R-:W-:Y:S01]  /*5e10*/  LOP3.LUT R68, R68, R4, RZ, 0xfc, !PT ;  /* 0x0000000444447212 */ /* 0x000fe200078efcff */
[----:B------:R-:W-:Y:S01]  /*5e20*/  IMAD.MOV.U32 R61, RZ, RZ, RZ ;  /* 0x000000ffff3d7224 */ /* 0x000fe200078e00ff */
[----:B------:R-:W-:Y:S01]  /*5e30*/  MOV R59, UR4 ;  /* 0x00000004003b7c02 */ /* 0x000fe20008000f00 */
[----:B------:R-:W3:Y:S01]  /*5e40*/  LDC.64 R50, c[0x0][0x8b0] ;  /* 0x00022c00ff327b82 */ /* 0x000ee20000000a00 */
[----:B------:R-:W4:Y:S01]  /*5e50*/  LDS R0, [UR43+0x160] ;  /* 0x0001602bff007984 */ /* 0x000f220008000800 */
[C---:B------:R-:W-:Y:S01]  /*5e60*/  LOP3.LUT R67, R69.reuse, 0x2, RZ, 0xc0, !PT ;  /* 0x0000000245437812 */ /* 0x040fe200078ec0ff */
[----:B------:R-:W1:Y:S01]  /*5e70*/  LDCU UR60, c[0x0][0x370] ;  /* 0x00006e00ff3c77ac */ /* 0x000e620008000800 */
[----:B------:R-:W-:Y:S01]  /*5e80*/  LOP3.LUT R23, R6, 0x400000, R23, 0xf8, !PT ;  /* 0x0040000006177812 */ /* 0x000fe200078ef817 */
[----:B------:R-:W-:Y:S01]  /*5e90*/  IMAD R68, R68, 0x4, R59 ;  /* 0x0000000444447824 */ /* 0x000fe200078e023b */
[----:B------:R-:W-:Y:S01]  /*5ea0*/  LOP3.LUT R69, R69, 0x4, RZ, 0xc0, !PT ;  /* 0x0000000445457812 */ /* 0x000fe200078ec0ff */
[----:B------:R-:W1:Y:S01]  /*5eb0*/  LDCU UR42, c[0x0][0xb0c] ;  /* 0x00016180ff2a77ac */ /* 0x000e620008000800 */
[----:B------:R-:W1:Y:S01]  /*5ec0*/  LDC.64 R48, c[0x0][0x8a8] ;  /* 0x00022a00ff307b82 */ /* 0x000e620000000a00 */
[----:B------:R-:W-:Y:S01]  /*5ed0*/  MOV R63, RZ ;  /* 0x000000ff003f7202 */ /* 0x000fe20000000f00 */
[--C-:B------:R-:W-:Y:S01]  /*5ee0*/  IMAD R67, R67, -0x10, R68.reuse ;  /* 0xfffffff043437824 */ /* 0x100fe200078e0244 */
[----:B------:R-:W1:Y:S01]  /*5ef0*/  LDCU UR39, c[0x0][0xb30] ;  /* 0x00016600ff2777ac */ /* 0x000e620008000800 */
[----:B------:R-:W-:Y:S01]  /*5f00*/  IMAD R66, R69, -0x10, R68 ;  /* 0xfffffff045427824 */ /* 0x000fe200078e0244 */
[----:B------:R-:W1:Y:S01]  /*5f10*/  LDCU.64 UR54, c[0x0][0x888] ;  /* 0x00011100ff3677ac */ /* 0x000e620008000a00 */
[----:B------:R-:W1:Y:S01]  /*5f20*/  LDCU.64 UR40, c[0x0][0xb28] ;  /* 0x00016500ff2877ac */ /* 0x000e620008000a00 */
[----:B------:R-:W1:Y:S01]  /*5f30*/  LDCU.128 UR56, c[0x0][0xb10] ;  /* 0x00016200ff3877ac */ /* 0x000e620008000c00 */
[----:B------:R-:W1:Y:S01]  /*5f40*/  LDCU UR53, c[0x0][0x374] ;  /* 0x00006e80ff3577ac */ /* 0x000e620008000800 */
[----:B------:R-:W-:Y:S01]  /*5f50*/  UMOV UR52, URZ ;  /* 0x000000ff00347c82 */ /* 0x000fe20008000000 */
[----:B------:R-:W-:Y:S01]  /*5f60*/  UMOV UR46, URZ ;  /* 0x000000ff002e7c82 */ /* 0x000fe20008000000 */
[----:B--2-4-:R-:W-:-:S07]  /*5f70*/  IMAD.IADD R23, R0, 0x1, R23 ;  /* 0x0000000100177824 */ /* 0x014fce00078e0217 */
.L_x_150:
[----:B------:R-:W-:Y:S02]  /*5f80*/  LEA R3, R61, UR43, 0x3 ;  /* 0x0000002b3d037c11 */ /* 0x000fe4000f8e18ff */
[----:B------:R-:W-:Y:S02]  /*5f90*/  SHF.L.U32 R0, R63, 0x1f, RZ ;  /* 0x0000001f3f007819 */ /* 0x000fe400000006ff */
[----:B-1----:R-:W-:Y:S02]  /*5fa0*/  LEA R4, R61, UR43, 0x4 ;  /* 0x0000002b3d047c11 */ /* 0x002fe4000f8e20ff */
[----:B--2---:R-:W2:Y:S02]  /*5fb0*/  SYNCS.PHASECHK.TRANS64.TRYWAIT P0, [R3+URZ+0xb0], R0 ;  /* 0x0000b000030075a7 */ /* 0x004ea400080011ff */
[----:B--2---:R-:W-:Y:S05]  /*5fc0*/  @!P0 BRA `(.L_x_107) ;  /* 0x0000004000a48947 */ /* 0x004fea0003800000 */
.L_x_205:
        /* <DEDUP_REMOVED lines=11> */
[----:B------:R-:W-:Y:S01]  /*6080*/  PLOP3.LUT P0, PT, PT, PT, UP1, 0x80, 0x8 ;  /* 0x000000000008781c */ /* 0x000fe20003f0f018 */
[----:B------:R-:W-:Y:S11]  /*6090*/  UP2UR UR62, UPR, URZ, 0x2 ;  /* 0x00000002ff3e7883 */ /* 0x000ff60008000000 */
[----:B------:R-:W-:Y:S01]  /*60a0*/  @!UPT UIADD3 URZ, UPT, UPT, URZ, URZ, URZ ;  /* 0x000000fffffff290 */ /* 0x000fe2000fffe0ff */
[----:B--2---:R-:W-:Y:S02]  /*60b0*/  @P0 SHF.R.U32.HI R0, RZ, 0x10, R5 ;  /* 0x00000010ff000819 */ /* 0x004fe40000011605 */
        /* <DEDUP_REMOVED lines=12> */
[----:B------:R-:W2:Y:S01]  /*6180*/  LDCU UR12, c[0x0][0xb20] ;  /* 0x00016400ff0c77ac */ /* 0x000ea20008000800 */
[----:B------:R-:W-:Y:S02]  /*6190*/  UIMAD.WIDE.U32 UR4, UR53, UR59, URZ ;  /* 0x0000003b350472a5 */ /* 0x000fe4000f8e00ff */
[----:B------:R-:W-:Y:S02]  /*61a0*/  UIMAD.WIDE.U32 UR6, UR60, UR56, URZ ;  /* 0x000000383c0672a5 */ /* 0x000fe4000f8e00ff */
[----:B------:R-:W-:Y:S02]  /*61b0*/  UISETP.NE.AND UP0, UPT, UR58, 0x1, UPT ;  /* 0x000000013a00788c */ /* 0x000fe4000bf05270 */
[----:B------:R-:W-:Y:S02]  /*61c0*/  UIMAD.WIDE.U32 UR8, UR37, UR59, URZ ;  /* 0x0000003b250872a5 */ /* 0x000fe4000f8e00ff */
[----:B------:R-:W-:Y:S02]  /*61d0*/  UIMAD.WIDE.U32 UR10, UR38, UR56, URZ ;  /* 0x00000038260a72a5 */ /* 0x000fe4000f8e00ff */
[----:B------:R-:W-:Y:S02]  /*61e0*/  UISETP.NE.AND UP1, UPT, UR42, 0x1, UPT ;  /* 0x000000012a00788c */ /* 0x000fe4000bf25270 */
[----:B------:R-:W-:Y:S01]  /*61f0*/  UISETP.NE.AND UP2, UPT, UR45, 0x1, UPT ;  /* 0x000000012d00788c */ /* 0x000fe2000bf45270 */
[----:B------:R-:W-:Y:S02]  /*6200*/  UMOV UR4, UR5 ;  /* 0x0000000500047c82 */ /* 0x000fe40008000000 */
[----:B--2---:R-:W-:Y:S03]  /*6210*/  USHF.R.U32.HI UR5, URZ, UR12, UR4 ;  /* 0x0000000cff057299 */ /* 0x004fe60008011604 */
[----:B------:R-:W-:Y:S02]  /*6220*/  UMOV UR4, UR7 ;  /* 0x0000000700047c82 */ /* 0x000fe40008000000 */
[----:B------:R-:W-:Y:S02]  /*6230*/  USHF.R.U32.HI UR7, URZ, UR57, UR4 ;  /* 0x00000039ff077299 */ /* 0x000fe40008011604 */
[----:B------:R-:W-:Y:S02]  /*6240*/  USEL UR4, UR53, UR5, !UP0 ;  /* 0x0000000535047287 */ /* 0x000fe4000c000000 */
[----:B------:R-:W-:Y:S01]  /*6250*/  USEL UR7, UR60, UR7, !UP1 ;  /* 0x000000073c077287 */ /* 0x000fe2000c800000 */
[----:B------:R-:W-:Y:S01]  /*6260*/  UMOV UR5, UR9 ;  /* 0x0000000900057c82 */ /* 0x000fe20008000000 */
[----:B------:R-:W-:Y:S02]  /*6270*/  UIMAD.WIDE.U32 UR8, UR4, UR40, URZ ;  /* 0x00000028040872a5 */ /* 0x000fe4000f8e00ff */
[----:B------:R-:W-:Y:S03]  /*6280*/  USHF.R.U32.HI UR6, URZ, UR12, UR5 ;  /* 0x0000000cff067299 */ /* 0x000fe60008011605 */
[----:B------:R-:W-:Y:S01]  /*6290*/  UMOV UR5, UR11 ;  /* 0x0000000b00057c82 */ /* 0x000fe20008000000 */
[----:B------:R-:W-:Y:S02]  /*62a0*/  UIMAD.WIDE.U32 UR10, UR7, UR40, URZ ;  /* 0x00000028070a72a5 */ /* 0x000fe4000f8e00ff */
[----:B------:R-:W-:Y:S02]  /*62b0*/  USHF.R.U32.HI UR12, URZ, UR57, UR5 ;  /* 0x00000039ff0c7299 */ /* 0x000fe40008011605 */
[----:B------:R-:W-:Y:S01]  /*62c0*/  USEL UR6, UR37, UR6, !UP0 ;  /* 0x0000000625067287 */ /* 0x000fe2000c000000 */
[----:B------:R-:W-:Y:S02]  /*62d0*/  UMOV UR5, UR9 ;  /* 0x0000000900057c82 */ /* 0x000fe40008000000 */
[----:B------:R-:W-:Y:S01]  /*62e0*/  UMOV UR10, UR11 ;  /* 0x0000000b000a7c82 */ /* 0x000fe20008000000 */
[----:B------:R-:W-:Y:S02]  /*62f0*/  @UP2 USHF.R.U32.HI UR4, URZ, UR41, UR5 ;  /* 0x00000029ff042299 */ /* 0x000fe40008011605 */
[----:B------:R-:W-:Y:S02]  /*6300*/  @UP2 USHF.R.U32.HI UR7, URZ, UR41, UR10 ;  /* 0x00000029ff072299 */ /* 0x000fe4000801160a */
[----:B------:R-:W-:Y:S02]  /*6310*/  UIMAD UR4, UR45, UR4, URZ ;  /* 0x000000042d0472a4 */ /* 0x000fe4000f8e02ff */
        /* <DEDUP_REMOVED lines=8> */
[----:B------:R-:W-:Y:S02]  /*63a0*/  USEL UR11, UR6, UR4, !UP2 ;  /* 0x00000004060b7287 */ /* 0x000fe4000d000000 */
[----:B------:R-:W-:Y:S02]  /*63b0*/  UIADD3 UR8, UPT, UPT, -UR5, URZ, URZ ;  /* 0x000000ff05087290 */ /* 0x000fe4000fffe1ff */
[----:B------:R-:W-:Y:S01]  /*63c0*/  UIADD3 UR10, UPT, UPT, -UR11, URZ, URZ ;  /* 0x000000ff0b0a7290 */ /* 0x000fe2000fffe1ff */
[----:B------:R-:W-:Y:S01]  /*63d0*/  @!UP0 UMOV UR4, UR9 ;  /* 0x0000000900048c82 */ /* 0x000fe20008000000 */
[----:B------:R-:W-:Y:S02]  /*63e0*/  UIADD3 UR9, UPT, UPT, -UR6, URZ, URZ ;  /* 0x000000ff06097290 */ /* 0x000fe4000fffe1ff */
[----:B------:R-:W-:Y:S02]  /*63f0*/  @!UP0 USHF.R.U32.HI UR4, URZ, UR41, UR4 ;  /* 0x00000029ff048299 */ /* 0x000fe40008011604 */
[----:B------:R-:W-:Y:S02]  /*6400*/  UIMAD UR10, UR45, UR10, UR6 ;  /* 0x0000000a2d0a72a4 */ /* 0x000fe4000f8e0206 */
[----:B------:R-:W-:Y:S04]  /*6410*/  @!UP0 USEL UR4, UR5, UR4, !UP2 ;  /* 0x0000000405048287 */ /* 0x000fe8000d000000 */
[----:B------:R-:W-:Y:S02]  /*6420*/  @!UP0 UIMAD UR10, UR7, UR10, UR4 ;  /* 0x0000000a070a82a4 */ /* 0x000fe4000f8e0204 */
[----:B------:R-:W-:Y:S02]  /*6430*/  @!UP0 UIADD3 UR11, UPT, UPT, UR11, -UR4, URZ ;  /* 0x800000040b0b8290 */ /* 0x000fe4000fffe0ff */
[----:B------:R-:W-:Y:S02]  /*6440*/  UIMAD UR7, UR42, UR8, UR38 ;  /* 0x000000082a0772a4 */ /* 0x000fe4000f8e0226 */
[----:B------:R-:W-:Y:S02]  /*6450*/  @!UP0 UIMAD UR6, UR11, UR45, UR5 ;  /* 0x0000002d0b0682a4 */ /* 0x000fe4000f8e0205 */
[----:B------:R-:W-:Y:S01]  /*6460*/  UIMAD UR4, UR58, UR9, UR37 ;  /* 0x000000093a0472a4 */ /* 0x000fe2000f8e0225 */
[----:B------:R-:W-:Y:S02]  /*6470*/  @!UP0 UMOV UR5, UR10 ;  /* 0x0000000a00058c82 */ /* 0x000fe40008000000 */
[----:B------:R-:W-:Y:S02]  /*6480*/  UIMAD UR38, UR5, UR42, UR7 ;  /* 0x0000002a052672a4 */ /* 0x000fe4000f8e0207 */
[----:B------:R-:W-:Y:S11]  /*6490*/  UIMAD UR37, UR6, UR58, UR4 ;  /* 0x0000003a062572a4 */ /* 0x000ff6000f8e0204 */
[----:B------:R-:W-:Y:S01]  /*64a0*/  @!UPT UIADD3 URZ, UPT, UPT, URZ, URZ, URZ ;  /* 0x000000fffffff290 */ /* 0x000fe2000fffe0ff */
.L_x_108:
[----:B------:R-:W-:Y:S01]  /*64b0*/  UISETP.NE.AND UP0, UPT, UR39, 0x1, UPT ;  /* 0x000000012700788c */ /* 0x000fe2000bf05270 */
[----:B------:R-:W-:Y:S01]  /*64c0*/  LOP3.LUT P0, RZ, R59, 0x1b0, RZ, 0xc0, !PT ;  /* 0x000001b03bff7812 */ /* 0x000fe2000780c0ff */
[----:B------:R-:W-:Y:S01]  /*64d0*/  USHF.L.U32 UR50, UR24, 0x6, URZ ;  /* 0x0000000618327899 */ /* 0x000fe200080006ff */
[----:B------:R-:W-:Y:S01]  /*64e0*/  BSSY.RECONVERGENT B6, `(.L_x_109) ;  /* 0x0000034000067945 */ /* 0x000fe20003800200 */
[----:B------:R-:W-:Y:S01]  /*64f0*/  USHF.L.U32 UR49, UR20, 0x7, URZ ;  /* 0x0000000714317899 */ /* 0x000fe200080006ff */
[----:B------:R-:W-:Y:S06]  /*6500*/  IADD3 R61, PT, PT, R61, 0x1, RZ ;  /* 0x000000013d3d7810 */ /* 0x000fec0007ffe0ff */
[----:B------:R-:W2:Y:S01]  /*6510*/  @!UP0 LDCU.128 UR12, c[0x0][0xb10] ;  /* 0x00016200ff0c87ac */ /* 0x000ea20008000c00 */
[----:B------:R-:W4:Y:S01]  /*6520*/  @!UP0 LDCU UR5, c[0x0][0xb0c] ;  /* 0x00016180ff0587ac */ /* 0x000f220008000800 */
[----:B------:R-:W3:Y:S01]  /*6530*/  @!UP0 LDCU UR10, c[0x0][0xb20] ;  /* 0x00016400ff0a87ac */ /* 0x000ee20008000800 */
[----:B--2---:R-:W-:Y:S02]  /*6540*/  UIMAD.WIDE.U32 UR8, UR38, UR12, URZ ;  /* 0x0000000c260872a5 */ /* 0x004fe4000f8e00ff */
[----:B------:R-:W-:Y:S02]  /*6550*/  UIMAD.WIDE.U32 UR6, UR37, UR15, URZ ;  /* 0x0000000f250672a5 */ /* 0x000fe4000f8e00ff */
[----:B------:R-:W-:Y:S03]  /*6560*/  @!UP0 UISETP.NE.AND UP1, UPT, UR14, 0x1, UPT ;  /* 0x000000010e00888c */ /* 0x000fe6000bf25270 */
[----:B------:R-:W-:Y:S01]  /*6570*/  @!UP0 UMOV UR4, UR9 ;  /* 0x0000000900048c82 */ /* 0x000fe20008000000 */
[----:B----4-:R-:W-:Y:S02]  /*6580*/  @!UP0 UISETP.NE.AND UP2, UPT, UR5, 0x1, UPT ;  /* 0x000000010500888c */ /* 0x010fe4000bf45270 */
[----:B------:R-:W-:Y:S01]  /*6590*/  @!UP0 USHF.R.U32.HI UR4, URZ, UR13, UR4 ;  /* 0x0000000dff048299 */ /* 0x000fe20008011604 */
[----:B------:R-:W-:Y:S02]  /*65a0*/  @!UP0 UMOV UR6, UR7 ;  /* 0x0000000700068c82 */ /* 0x000fe40008000000 */
[----:B---3--:R-:W-:Y:S02]  /*65b0*/  @!UP0 USHF.R.U32.HI UR6, URZ, UR10, UR6 ;  /* 0x0000000aff068299 */ /* 0x008fe40008011606 */
[----:B------:R-:W-:Y:S02]  /*65c0*/  @!UP0 USEL UR7, UR38, UR4, !UP2 ;  /* 0x0000000426078287 */ /* 0x000fe4000d000000 */
[----:B------:R-:W-:Y:S04]  /*65d0*/  @!UP0 USEL UR6, UR37, UR6, !UP1 ;  /* 0x0000000625068287 */ /* 0x000fe8000c800000 */
[----:B------:R-:W-:Y:S02]  /*65e0*/  @!UP0 UIADD3 UR4, UPT, UPT, -UR7, UR6, URZ ;  /* 0x0000000607048290 */ /* 0x000fe4000fffe1ff */
[----:B------:R-:W-:Y:S02]  /*65f0*/  @!UP0 UIADD3 UR6, UPT, UPT, UR7, -UR6, URZ ;  /* 0x8000000607068290 */ /* 0x000fe4000fffe0ff */
[----:B------:R-:W-:Y:S02]  /*6600*/  @!UP0 UIMAD UR38, UR4, UR5, UR38 ;  /* 0x00000005042682a4 */ /* 0x000fe4000f8e0226 */
[----:B------:R-:W-:Y:S01]  /*6610*/  @!UP0 UIMAD UR37, UR6, UR14, UR37 ;  /* 0x0000000e062582a4 */ /* 0x000fe2000f8e0225 */
[----:B------:R-:W-:Y:S11]  /*6620*/  @!P0 BRA `(.L_x_110) ;  /* 0x00000000007c8947 */ /* 0x000ff60003800000 */
[----:B------:R-:W2:Y:S01]  /*6630*/  LDCU.64 UR8, c[0x4][0x80] ;  /* 0x01001000ff0877ac */ /* 0x000ea20008000a00 */
[----:B------:R-:W-:Y:S01]  /*6640*/  MOV R2, 0x0 ;  /* 0x0000000000027802 */ /* 0x000fe20000000f00 */
[----:B------:R-:W-:Y:S02]  /*6650*/  HFMA2 R12, -RZ, RZ, 0, 5.9604644775390625e-08 ;  /* 0x00000001ff0c7431 */ /* 0x000fe400000001ff */
[----:B------:R-:W-:Y:S01]  /*6660*/  IMAD.MOV.U32 R8, RZ, RZ, 0x70 ;  /* 0x00000070ff087424 */ /* 0x000fe200078e00ff */
[----:B------:R3:W4:Y:S01]  /*6670*/  LDC.64 R14, c[0x4][R2] ;  /* 0x01000000020e7b82 */ /* 0x0007220000000a00 */
[----:B------:R-:W1:Y:S01]  /*6680*/  LDCU.64 UR6, c[0x4][0x88] ;  /* 0x01001100ff0677ac */ /* 0x000e620008000a00 */
[----:B------:R-:W-:Y:S01]  /*6690*/  IMAD.MOV.U32 R13, RZ, RZ, RZ ;  /* 0x000000ffff0d7224 */ /* 0x000fe200078e00ff */
[----:B------:R-:W1:Y:S01]  /*66a0*/  LDCU.64 UR4, c[0x4][0x8] ;  /* 0x01000100ff0477ac */ /* 0x000e620008000a00 */
[----:B--2---:R-:W-:Y:S01]  /*66b0*/  MOV R5, UR9 ;  /* 0x0000000900057c02 */ /* 0x004fe20008000f00 */
[----:B------:R-:W-:Y:S01]  /*66c0*/  IMAD.U32 R4, RZ, RZ, UR8 ;  /* 0x00000008ff047e24 */ /* 0x000fe2000f8e00ff */
[----:B-1----:R-:W-:Y:S01]  /*66d0*/  MOV R7, UR7 ;  /* 0x0000000700077c02 */ /* 0x002fe20008000f00 */
[----:B------:R-:W-:Y:S01]  /*66e0*/  IMAD.U32 R6, RZ, RZ, UR6 ;  /* 0x00000006ff067e24 */ /* 0x000fe2000f8e00ff */
[----:B------:R-:W-:Y:S01]  /*66f0*/  MOV R11, UR5 ;  /* 0x00000005000b7c02 */ /* 0x000fe20008000f00 */
[----:B------:R-:W-:Y:S02]  /*6700*/  IMAD.U32 R10, RZ, RZ, UR4 ;  /* 0x00000004ff0a7e24 */ /* 0x000fe4000f8e00ff */
[----:B------:R-:W-:Y:S07]  /*6710*/  LEPC R20, `(.L_x_111) ;  /* 0x000000001014794e */ /* 0x000fee0000000000 */
[----:B---345:R-:W-:Y:S05]  /*6720*/  CALL.ABS.NOINC R14 ;  /* 0x000000000e007343 */ /* 0x038fea0003c00000 */
.L_x_111:
[----:B------:R-:W1:Y:S01]  /*6730*/  LDCU.64 UR8, c[0x4][0x80] ;  /* 0x01001000ff0877ac */ /* 0x000e620008000a00 */
[----:B------:R-:W2:Y:S01]  /*6740*/  LDC.64 R2, c[0x4][R2] ;  /* 0x0100000002027b82 */ /* 0x000ea20000000a00 */
[----:B------:R-:W-:Y:S02]  /*6750*/  HFMA2 R12, -RZ, RZ, 0, 5.9604644775390625e-08 ;  /* 0x00000001ff0c7431 */ /* 0x000fe400000001ff */
[----:B------:R-:W-:Y:S02]  /*6760*/  IMAD.MOV.U32 R8, RZ, RZ, 0x70 ;  /* 0x00000070ff087424 */ /* 0x000fe400078e00ff */
[----:B------:R-:W-:Y:S01]  /*6770*/  IMAD.MOV.U32 R13, RZ, RZ, RZ ;  /* 0x000000ffff0d7224 */ /* 0x000fe200078e00ff */
[----:B------:R-:W3:Y:S01]  /*6780*/  LDCU.64 UR6, c[0x4][0x88] ;  /* 0x01001100ff0677ac */ /* 0x000ee20008000a00 */
[----:B------:R-:W4:Y:S01]  /*6790*/  LDCU.64 UR4, c[0x4][0x8] ;  /* 0x01000100ff0477ac */ /* 0x000f220008000a00 */
[----:B-1----:R-:W-:Y:S02]  /*67a0*/  MOV R4, UR8 ;  /* 0x0000000800047c02 */ /* 0x002fe40008000f00 */
[----:B------:R-:W-:Y:S02]  /*67b0*/  MOV R5, UR9 ;  /* 0x0000000900057c02 */ /* 0x000fe40008000f00 */
[----:B---3--:R-:W-:Y:S01]  /*67c0*/  MOV R7, UR7 ;  /* 0x0000000700077c02 */ /* 0x008fe20008000f00 */
[----:B------:R-:W-:Y:S01]  /*67d0*/  IMAD.U32 R6, RZ, RZ, UR6 ;  /* 0x00000006ff067e24 */ /* 0x000fe2000f8e00ff */
[----:B----4-:R-:W-:Y:S01]  /*67e0*/  MOV R11, UR5 ;  /* 0x00000005000b7c02 */ /* 0x010fe20008000f00 */
[----:B------:R-:W-:Y:S02]  /*67f0*/  IMAD.U32 R10, RZ, RZ, UR4 ;  /* 0x00000004ff0a7e24 */ /* 0x000fe4000f8e00ff */
[----:B------:R-:W-:Y:S07]  /*6800*/  LEPC R20, `(.L_x_110) ;  /* 0x000000001014794e */ /* 0x000fee0000000000 */
[----:B--2---:R-:W-:Y:S05]  /*6810*/  CALL.ABS.NOINC R2 ;  /* 0x0000000002007343 */ /* 0x004fea0003c00000 */
.L_x_110:
[----:B------:R-:W-:Y:S05]  /*6820*/  BSYNC.RECONVERGENT B6 ;  /* 0x0000000000067941 */ /* 0x000fea0003800200 */
.L_x_109:
[----:B------:R-:W-:Y:S02]  /*6830*/  ISETP.NE.U32.AND P0, PT, RZ, UR54, PT ;  /* 0x00000036ff007c0c */ /* 0x000fe4000bf05070 */
[C---:B------:R-:W-:Y:S02]  /*6840*/  ISETP.NE.U32.AND P1, PT, R54.reuse, RZ, PT ;  /* 0x000000ff3600720c */ /* 0x040fe40003f25070 */
[----:B------:R-:W-:Y:S02]  /*6850*/  ISETP.NE.U32.AND P4, PT, R54, RZ, PT ;  /* 0x000000ff3600720c */ /* 0x000fe40003f85070 */
[----:B------:R-:W-:Y:S02]  /*6860*/  ISETP.NE.AND.EX P0, PT, RZ, UR55, PT, P0 ;  /* 0x00000037ff007c0c */ /* 0x000fe4000bf05300 */
[C---:B------:R-:W-:Y:S02]  /*6870*/  ISETP.NE.AND.EX P1, PT, R55.reuse, RZ, PT, P1 ;  /* 0x000000ff3700720c */ /* 0x040fe40003f25310 */
[----:B------:R-:W-:Y:S02]  /*6880*/  ISETP.NE.AND.EX P4, PT, R55, RZ, P0, P4 ;  /* 0x000000ff3700720c */ /* 0x000fe40000785340 */
[----:B------:R-:W-:Y:S02]  /*6890*/  ISETP.NE.U32.AND P5, PT, R50, RZ, PT ;  /* 0x000000ff3200720c */ /* 0x000fe40003fa5070 */
[----:B------:R-:W-:Y:S02]  /*68a0*/  ISETP.NE.U32.AND P3, PT, RZ, UR54, PT ;  /* 0x00000036ff007c0c */ /* 0x000fe4000bf65070 */
[----:B------:R-:W-:Y:S02]  /*68b0*/  PLOP3.LUT P2, PT, PT, PT, PT, 0x8, 0x80 ;  /* 0x000000000080781c */ /* 0x000fe40003f4e170 */
[----:B------:R-:W-:Y:S02]  /*68c0*/  ISETP.NE.AND.EX P5, PT, R51, RZ, PT, P5 ;  /* 0x000000ff3300720c */ /* 0x000fe40003fa5350 */
[----:B------:R-:W-:Y:S03]  /*68d0*/  ISETP.NE.AND.EX P3, PT, RZ, UR55, PT, P3 ;  /* 0x00000037ff007c0c */ /* 0x000fe6000bf65330 */
[----:B------:R-:W-:Y:S01]  /*68e0*/  @!P4 PLOP3.LUT P2, PT, P1, PT, PT, 0x80, 0x8 ;  /* 0x000000000008c81c */ /* 0x000fe20000f4f070 */
[----:B------:R-:W-:Y:S01]  /*68f0*/  @!UPT UIADD3 URZ, UPT, UPT, URZ, URZ, URZ ;  /* 0x000000fffffff290 */ /* 0x000fe2000fffe0ff */
[----:B------:R-:W-:Y:S11]  /*6900*/  @!P1 BRA `(.L_x_112) ;  /* 0x0000000000309947 */ /* 0x000ff60003800000 */
[----:B------:R-:W-:Y:S01]  /*6910*/  ISETP.NE.U32.AND P0, PT, R52, RZ, PT ;  /* 0x000000ff3400720c */ /* 0x000fe20003f05070 */
[----:B------:R-:W2:Y:S01]  /*6920*/  LDCU.64 UR4, c[0x0][0x358] ;  /* 0x00006b00ff0477ac */ /* 0x000ea20008000a00 */
[----:B------:R-:W-:Y:S02]  /*6930*/  IMAD.MOV.U32 R56, RZ, RZ, 0x1 ;  /* 0x00000001ff387424 */ /* 0x000fe400078e00ff */
[----:B------:R-:W-:Y:S11]  /*6940*/  ISETP.NE.AND.EX P0, PT, R53, RZ, PT, P0 ;  /* 0x000000ff3500720c */ /* 0x000ff60003f05300 */
[----:B------:R-:W-:Y:S02]  /*6950*/  @!UPT UIADD3 URZ, UPT, UPT, URZ, URZ, URZ ;  /* 0x000000fffffff290 */ /* 0x000fe4000fffe0ff */
[----:B------:R-:W3:Y:S01]  /*6960*/  @P0 LDC.64 R2, c[0x0][0x888] ;  /* 0x00022200ff020b82 */ /* 0x000ee20000000a00 */
[----:B-1----:R-:W-:Y:S04]  /*6970*/  @P0 IMAD R0, R54, UR36, RZ ;  /* 0x0000002436000c24 */ /* 0x002fe8000f8e02ff */
[----:B---3--:R-:W-:Y:S04]  /*6980*/  @P0 IMAD.WIDE R2, R0, 0x4, R2 ;  /* 0x0000000400020825 */ /* 0x008fe800078e0202 */
[----:B------:R-:W-:Y:S01]  /*6990*/  HFMA2 R0, -RZ, RZ, 0, 5.9604644775390625e-08 ;  /* 0x00000001ff007431 */ /* 0x000fe200000001ff */
[----:B--2--5:R2:W5:Y:S04]  /*69a0*/  @P0 LDG.E R26, desc[UR4][R2.64] ;  /* 0x00000004021a0981 */ /* 0x024568000c1e1900 */
[----:B------:R-:W-:Y:S01]  /*69b0*/  @!P0 PRMT R56, R0, 0x7610, R56 ;  /* 0x0000761000388816 */ /* 0x000fe20000000038 */
[----:B--2---:R-:W3:Y:S06]  /*69c0*/  @!P0 LDC R26, c[0x0][0x880] ;  /* 0x00022000ff1a8b82 */ /* 0x004eec0000000800 */
.L_x_112:
[----:B------:R-:W-:Y:S05]  /*69d0*/  @!P5 BRA `(.L_x_113) ;  /* 0x000000000024d947 */ /* 0x000fea0003800000 */
[----:B------:R-:W-:Y:S01]  /*69e0*/  ISETP.NE.U32.AND P0, PT, R48, RZ, PT ;  /* 0x000000ff3000720c */ /* 0x000fe20003f05070 */
[----:B------:R-:W2:Y:S03]  /*69f0*/  LDCU.64 UR4, c[0x0][0x358] ;  /* 0x00006b00ff0477ac */ /* 0x000ea60008000a00 */
[----:B------:R-:W-:Y:S11]  /*6a00*/  ISETP.NE.AND.EX P0, PT, R49, RZ, PT, P0 ;  /* 0x000000ff3100720c */ /* 0x000ff60003f05300 */
[----:B------:R-:W-:Y:S02]  /*6a10*/  @!UPT UIADD3 URZ, UPT, UPT, URZ, URZ, URZ ;  /* 0x000000fffffff290 */ /* 0x000fe4000fffe0ff */
[----:B------:R-:W4:Y:S01]  /*6a20*/  @P0 LDC.64 R2, c[0x0][0x8a8] ;  /* 0x00022a00ff020b82 */ /* 0x000f220000000a00 */
[----:B-1----:R-:W-:Y:S04]  /*6a30*/  @P0 IMAD R0, R50, UR36, RZ ;  /* 0x0000002432000c24 */ /* 0x002fe8000f8e02ff */
[----:B----4-:R-:W-:Y:S05]  /*6a40*/  @P0 IMAD.WIDE R2, R0, 0x4, R2 ;  /* 0x0000000400020825 */ /* 0x010fea00078e0202 */
[----:B--2--5:R2:W5:Y:S02]  /*6a50*/  @P0 LDG.E R24, desc[UR4][R2.64] ;  /* 0x0000000402180981 */ /* 0x024564000c1e1900 */
[----:B--2---:R-:W4:Y:S02]  /*6a60*/  @!P0 LDC R24, c[0x0][0x8a0] ;  /* 0x00022800ff188b82 */ /* 0x004f240000000800 */
.L_x_113:
[----:B---3-5:R-:W-:Y:S01]  /*6a70*/  FSETP.NEU.AND P0, PT, R26, RZ, PT ;  /* 0x000000ff1a00720b */ /* 0x028fe20003f0d000 */
[----:B------:R-:W-:Y:S01]  /*6a80*/  BSSY B1, `(.L_x_114) ;  /* 0x0000038000017945 */ /* 0x000fe20003800000 */
[----:B------:R-:W-:Y:S01]  /*6a90*/  SEL R3, RZ, 0xffffffff, P3 ;  /* 0xffffffffff037807 */ /* 0x000fe20001800000 */
[----:B------:R-:W-:Y:S01]  /*6aa0*/  IMAD.MOV.U32 R73, RZ, RZ, 0x1 ;  /* 0x00000001ff497424 */ /* 0x000fe200078e00ff */
[----:B------:R-:W-:Y:S01]  /*6ab0*/  @!P4 LOP3.LUT P3, RZ, R56, 0xff, RZ, 0xc0, !PT ;  /* 0x000000ff38ffc812 */ /* 0x000fe2000786c0ff */
[C---:B------:R-:W-:Y:S01]  /*6ac0*/  IMAD R25, R22.reuse, 0x40, R23 ;  /* 0x0000004016197824 */ /* 0x040fe200078e0217 */
[----:B-1----:R-:W-:Y:S01]  /*6ad0*/  @!P4 SEL R0, RZ, 0xffffffff, P0 ;  /* 0xffffffffff00c807 */ /* 0x002fe20000000000 */
[----:B------:R-:W-:Y:S01]  /*6ae0*/  IMAD R62, R69, -0x10, R67 ;  /* 0xfffffff0453e7824 */ /* 0x000fe200078e0243 */
[----:B------:R-:W-:Y:S01]  /*6af0*/  LOP3.LUT R65, R65, 0x1, RZ, 0x3c, !PT ;  /* 0x0000000141417812 */ /* 0x000fe200078e3cff */
[----:B------:R-:W-:Y:S01]  /*6b00*/  IMAD.MOV.U32 R27, RZ, RZ, RZ ;  /* 0x000000ffff1b7224 */ /* 0x000fe200078e00ff */
[C---:B------:R-:W-:Y:S02]  /*6b10*/  @P2 SEL R0, R3.reuse, R0, !P3 ;  /* 0x0000000003002207 */ /* 0x040fe40005800000 */
[----:B------:R-:W-:Y:S02]  /*6b20*/  CS2R R38, SRZ ;  /* 0x0000000000267805 */ /* 0x000fe4000001ff00 */
[----:B------:R-:W-:Y:S02]  /*6b30*/  LEA R72, R22, UR43, 0x3 ;  /* 0x0000002b16487c11 */ /* 0x000fe4000f8e18ff */
[----:B------:R-:W-:Y:S02]  /*6b40*/  CS2R R36, SRZ ;  /* 0x0000000000247805 */ /* 0x000fe4000001ff00 */
[----:B------:R-:W-:Y:S02]  /*6b50*/  @!P4 LOP3.LUT R0, R0, 0x1, RZ, 0xc0, !PT ;  /* 0x000000010000c812 */ /* 0x000fe400078ec0ff */
[----:B------:R-:W-:Y:S02]  /*6b60*/  CS2R R34, SRZ ;  /* 0x0000000000227805 */ /* 0x000fe4000001ff00 */
[----:B------:R-:W-:Y:S02]  /*6b70*/  SEL R2, RZ, 0xffffffff, P0 ;  /* 0xffffffffff027807 */ /* 0x000fe40000000000 */
[----:B------:R-:W-:Y:S02]  /*6b80*/  CS2R R32, SRZ ;  /* 0x0000000000207805 */ /* 0x000fe4000001ff00 */
[----:B------:R-:W-:Y:S02]  /*6b90*/  ISETP.NE.U32.OR P5, PT, R0, 0x1, P4 ;  /* 0x000000010000780c */ /* 0x000fe400027a5470 */
[----:B------:R-:W-:Y:S02]  /*6ba0*/  CS2R R42, SRZ ;  /* 0x00000000002a7805 */ /* 0x000fe4000001ff00 */
[----:B------:R-:W-:Y:S02]  /*6bb0*/  LOP3.LUT P4, R60, R56, 0xff, RZ, 0xc0, !PT ;  /* 0x000000ff383c7812 */ /* 0x000fe4000788c0ff */
[----:B------:R-:W-:Y:S02]  /*6bc0*/  CS2R R40, SRZ ;  /* 0x0000000000287805 */ /* 0x000fe4000001ff00 */
[----:B------:R-:W-:Y:S02]  /*6bd0*/  P2R R71, PR, RZ, 0x20 ;  /* 0x00000020ff477803 */ /* 0x000fe40000000000 */
[----:B------:R-:W-:Y:S02]  /*6be0*/  CS2R R46, SRZ ;  /* 0x00000000002e7805 */ /* 0x000fe4000001ff00 */
[----:B------:R-:W-:Y:S02]  /*6bf0*/  @P1 SEL R2, R3, R2, !P4 ;  /* 0x0000000203021207 */ /* 0x000fe40006000000 */
[----:B------:R-:W-:Y:S02]  /*6c00*/  CS2R R44, SRZ ;  /* 0x00000000002c7805 */ /* 0x000fe4000001ff00 */
[----:B------:R-:W-:Y:S02]  /*6c10*/  LOP3.LUT R2, R2, 0x1, RZ, 0xc0, !PT ;  /* 0x0000000102027812 */ /* 0x000fe400078ec0ff */
[----:B------:R-:W-:Y:S02]  /*6c20*/  @P5 SHF.L.U32 R0, R65, 0x1f, RZ ;  /* 0x0000001f41005819 */ /* 0x000fe400000006ff */
[----:B------:R-:W-:Y:S02]  /*6c30*/  ISETP.NE.U32.AND P0, PT, R2, 0x1, PT ;  /* 0x000000010200780c */ /* 0x000fe40003f05070 */
[----:B------:R1:W2:Y:S02]  /*6c40*/  @P5 SYNCS.PHASECHK.TRANS64.TRYWAIT P3, [UR43+0x60], R0 ;  /* 0x00006000ff0055a7 */ /* 0x0002a4000806112b */
[----:B------:R-:W-:Y:S02]  /*6c50*/  P2R R74, PR, RZ, 0x1 ;  /* 0x00000001ff4a7803 */ /* 0x000fe40000000000 */
[----:B-1----:R-:W-:Y:S04]  /*6c60*/  SHF.L.U32 R0, R64, 0x1f, RZ ;  /* 0x0000001f40007819 */ /* 0x002fe800000006ff */
[----:B------:R1:W3:Y:S01]  /*6c70*/  SYNCS.PHASECHK.TRANS64.TRYWAIT P2, [R72+URZ+0xd0], R0 ;  /* 0x0000d000480075a7 */ /* 0x0002e200080411ff */
[----:B--2---:R-:W-:Y:S01]  /*6c80*/  @P5 SEL R73, RZ, 0x1, !P3 ;  /* 0x00000001ff495807 */ /* 0x004fe20005800000 */
[----:B-1----:R-:W-:Y:S06]  /*6c90*/  @!P5 BRA `(.L_x_115) ;  /* 0x000000000058d947 */ /* 0x002fec0003800000 */
[----:B------:R-:W-:Y:S01]  /*6ca0*/  IMAD.MOV.U32 R39, RZ, RZ, RZ ;  /* 0x000000ffff277224 */ /* 0x000fe200078e00ff */
[----:B------:R-:W-:Y:S01]  /*6cb0*/  ISETP.NE.AND P0, PT, R73, RZ, PT ;  /* 0x000000ff4900720c */ /* 0x000fe20003f05270 */
[----:B------:R-:W-:Y:S01]  /*6cc0*/  BSSY B0, `(.L_x_116) ;  /* 0x000000c000007945 */ /* 0x000fe20003800000 */
[----:B------:R-:W-:Y:S02]  /*6cd0*/  CS2R R46, SRZ ;  /* 0x00000000002e7805 */ /* 0x000fe4000001ff00 */
[----:B------:R-:W-:Y:S02]  /*6ce0*/  CS2R R44, SRZ ;  /* 0x00000000002c7805 */ /* 0x000fe4000001ff00 */
[----:B------:R-:W-:Y:S02]  /*6cf0*/  CS2R R42, SRZ ;  /* 0x00000000002a7805 */ /* 0x000fe4000001ff00 */
[----:B------:R-:W-:Y:S02]  /*6d00*/  CS2R R40, SRZ ;  /* 0x0000000000287805 */ /* 0x000fe4000001ff00 */
[----:B------:R-:W-:Y:S02]  /*6d10*/  CS2R R34, SRZ ;  /* 0x0000000000227805 */ /* 0x000fe4000001ff00 */
[----:B------:R-:W-:Y:S02]  /*6d20*/  CS2R R32, SRZ ;  /* 0x0000000000207805 */ /* 0x000fe4000001ff00 */
[----:B------:R-:W-:Y:S01]  /*6d30*/  CS2R R36, SRZ ;  /* 0x0000000000247805 */ /* 0x000fe2000001ff00 */
[----:B------:R-:W-:Y:S06]  /*6d40*/  @P0 BRA `(.L_x_117) ;  /* 0x00000000000c0947 */ /* 0x000fec0003800000 */
[----:B------:R-:W-:Y:S04]  /*6d50*/  SHF.L.U32 R3, R65, 0x1f, RZ ;  /* 0x0000001f41037819 */ /* 0x000fe800000006ff */
[----:B------:R-:W1:Y:S02]  /*6d60*/  SYNCS.PHASECHK.TRANS64.TRYWAIT P0, [UR43+0x60], R3 ;  /* 0x00006003ff0075a7 */ /* 0x000e64000800112b */
[----:B-1----:R-:W-:Y:S05]  /*6d70*/  @!P0 BRA `(.L_x_118) ;  /* 0x00000034004c8947 */ /* 0x002fea0003800000 */
.L_x_117:
[----:B------:R-:W-:Y:S05]  /*6d80*/  BSYNC B0 ;  /* 0x0000000000007941 */ /* 0x000fea0003800000 */
.L_x_116:
[----:B------:R-:W-:Y:S01]  /*6d90*/  ISETP.NE.AND P0, PT, R74, RZ, PT ;  /* 0x000000ff4a00720c */ /* 0x000fe20003f05270 */
[----:B------:R-:W-:Y:S11]  /*6da0*/  HFMA2 R27, -RZ, RZ, 0, 5.9604644775390625e-08 ;  /* 0x00000001ff1b7431 */ /* 0x000ff600000001ff */
[----:B------:R-:W-:Y:S01]  /*6db0*/  @!UPT UIADD3 URZ, UPT, UPT, URZ, URZ, URZ ;  /* 0x000000fffffff290 */ /* 0x000fe2000fffe0ff */
[----:B------:R2:W1:Y:S04]  /*6dc0*/  @P0 LDS.128 R44, [R68] ;  /* 0x00000000442c0984 */ /* 0x0004680000000c00 */
[----:B------:R2:W1:Y:S04]  /*6dd0*/  @P0 LDS.128 R40, [R67+0x10] ;  /* 0x0000100043280984 */ /* 0x0004680000000c00 */
[----:B------:R2:W1:Y:S04]  /*6de0*/  @P0 LDS.128 R32, [R66+0x20] ;  /* 0x0000200042200984 */ /* 0x0004680000000c00 */
[----:B------:R2:W1:Y:S02]  /*6df0*/  @P0 LDS.128 R36, [R62+0x30] ;  /* 0x000030003e240984 */ /* 0x0004640000000c00 */
.L_x_115:
[----:B------:R-:W-:Y:S05]  /*6e00*/  BSYNC B1 ;  /* 0x0000000000017941 */ /* 0x000fea0003800000 */
.L_x_114:
[----:B-1----:R-:W-:Y:S04]  /*6e10*/  SHF.R.U32.HI R2, RZ, 0x15, R25 ;  /* 0x00000015ff027819 */ /* 0x002fe80000011619 */
[----:B------:R-:W-:Y:S01]  /*6e20*/  LOP3.LUT P0, RZ, R2, 0x3, R57, 0x48, !PT ;  /* 0x0000000302ff7812 */ /* 0x000fe20007804839 */
[----:B------:R-:W-:Y:S01]  /*6e30*/  @!UPT UIADD3 URZ, UPT, UPT, URZ, URZ, URZ ;  /* 0x000000fffffff290 */ /* 0x000fe2000fffe0ff */
[----:B---3--:R-:W-:Y:S11]  /*6e40*/  @P2 BRA `(.L_x_119) ;  /* 0x0000000000082947 */ /* 0x008ff60003800000 */
[----:B------:R-:W1:Y:S02]  /*6e50*/  SYNCS.PHASECHK.TRANS64.TRYWAIT P1, [R72+URZ+0xd0], R0 ;  /* 0x0000d000480075a7 */ /* 0x000e6400080211ff */
[----:B-1----:R-:W-:Y:S05]  /*6e60*/  @!P1 BRA `(.L_x_120) ;  /* 0x0000003400289947 */ /* 0x002fea0003800000 */
.L_x_119:
[----:B------:R-:W-:Y:S05]  /*6e70*/  @!P0 BRA `(.L_x_121) ;  /* 0x0000000000408947 */ /* 0x000fea0003800000 */
[----:B------:R-:W3:Y:S01]  /*6e80*/  LDCU.64 UR8, c[0x4][0x70] ;  /* 0x01000e00ff0877ac */ /* 0x000ee20008000a00 */
[----:B------:R-:W-:Y:S01]  /*6e90*/  MOV R3, 0x0 ;  /* 0x0000000000037802 */ /* 0x000fe20000000f00 */
[----:B------:R-:W-:Y:S02]  /*6ea0*/  HFMA2 R12, -RZ, RZ, 0, 5.9604644775390625e-08 ;  /* 0x00000001ff0c7431 */ /* 0x000fe400000001ff */
[----:B------:R-:W-:Y:S02]  /*6eb0*/  IMAD.MOV.U32 R8, RZ, RZ, 0x192 ;  /* 0x00000192ff087424 */ /* 0x000fe400078e00ff */
[----:B------:R-:W-:Y:S01]  /*6ec0*/  IMAD.MOV.U32 R13, RZ, RZ, RZ ;  /* 0x000000ffff0d7224 */ /* 0x000fe200078e00ff */
[----:B------:R-:W5:Y:S01]  /*6ed0*/  LDCU.64 UR6, c[0x4][0x78] ;  /* 0x01000f00ff0677ac */ /* 0x000f620008000a00 */
[----:B------:R-:W1:Y:S01]  /*6ee0*/  LDC.64 R2, c[0x4][R3] ;  /* 0x0100000003027b82 */ /* 0x000e620000000a00 */
[----:B------:R-:W2:Y:S01]  /*6ef0*/  LDCU.64 UR4, c[0x4][0x10] ;  /* 0x01000200ff0477ac */ /* 0x000ea20008000a00 */
[----:B---3--:R-:W-:Y:S01]  /*6f00*/  MOV R5, UR9 ;  /* 0x0000000900057c02 */ /* 0x008fe20008000f00 */
[----:B------:R-:W-:Y:S01]  /*6f10*/  IMAD.U32 R4, RZ, RZ, UR8 ;  /* 0x00000008ff047e24 */ /* 0x000fe2000f8e00ff */
[----:B-----5:R-:W-:Y:S01]  /*6f20*/  MOV R7, UR7 ;  /* 0x0000000700077c02 */ /* 0x020fe20008000f00 */
[----:B------:R-:W-:Y:S01]  /*6f30*/  IMAD.U32 R6, RZ, RZ, UR6 ;  /* 0x00000006ff067e24 */ /* 0x000fe2000f8e00ff */
[----:B--2---:R-:W-:Y:S01]  /*6f40*/  MOV R11, UR5 ;  /* 0x00000005000b7c02 */ /* 0x004fe20008000f00 */
[----:B------:R-:W-:Y:S02]  /*6f50*/  IMAD.U32 R10, RZ, RZ, UR4 ;  /* 0x00000004ff0a7e24 */ /* 0x000fe4000f8e00ff */
[----:B------:R-:W-:Y:S07]  /*6f60*/  LEPC R20, `(.L_x_121) ;  /* 0x000000001014794e */ /* 0x000fee0000000000 */
[----:B-1--4-:R-:W-:Y:S05]  /*6f70*/  CALL.ABS.NOINC R2 ;  /* 0x0000000002007343 */ /* 0x012fea0003c00000 */
.L_x_121:
[----:B------:R-:W-:Y:S01]  /*6f80*/  LOP3.LUT R20, R44, 0xffffe000, RZ, 0xc0, !PT ;  /* 0xffffe0002c147812 */ /* 0x000fe200078ec0ff */
[----:B------:R-:W-:Y:S05]  /*6f90*/  WARPSYNC.ALL ;  /* 0x0000000000007948 */ /* 0x000fea0003800000 */
[----:B------:R-:W-:Y:S01]  /*6fa0*/  R2UR UR4, R25 ;  /* 0x00000000190472ca */ /* 0x000fe200000e0000 */
[----:B------:R-:W-:Y:S01]  /*6fb0*/  BSSY.RECONVERGENT B0, `(.L_x_122) ;  /* 0x000005d000007945 */ /* 0x000fe20003800200 */
[----:B------:R-:W-:Y:S11]  /*6fc0*/  ISETP.NE.AND P0, PT, R70, RZ, PT ;  /* 0x000000ff4600720c */ /* 0x000ff60003f05270 */
[----:B------:R-:W1:Y:S02]  /*6fd0*/  LDTM.x16 R4, tmem[UR4] ;  /* 0x00000004000479ee */ /* 0x000e640008240000 */
[C---:B-1--4-:R-:W-:Y:S01]  /*6fe0*/  FMUL R0, R24.reuse, R4 ;  /* 0x0000000418007220 */ /* 0x052fe20000400000 */
[C---:B------:R-:W-:Y:S01]  /*6ff0*/  FMUL R2, R24.reuse, R5 ;  /* 0x0000000518027220 */ /* 0x040fe20000400000 */
[C---:B------:R-:W-:Y:S01]  /*7000*/  FMUL R4, R24.reuse, R8 ;  /* 0x0000000818047220 */ /* 0x040fe20000400000 */
[C---:B------:R-:W-:Y:S01]  /*7010*/  FMUL R5, R24.reuse, R9 ;  /* 0x0000000918057220 */ /* 0x040fe20000400000 */
[C---:B------:R-:W-:Y:S01]  /*7020*/  FMUL R8, R24.reuse, R12 ;  /* 0x0000000c18087220 */ /* 0x040fe20000400000 */
[C---:B------:R-:W-:Y:S01]  /*7030*/  FMUL R9, R24.reuse, R13 ;  /* 0x0000000d18097220 */ /* 0x040fe20000400000 */
[C---:B------:R-:W-:Y:S01]  /*7040*/  FMUL R12, R24.reuse, R16 ;  /* 0x00000010180c7220 */ /* 0x040fe20000400000 */
[----:B------:R-:W-:Y:S01]  /*7050*/  LOP3.LUT R16, R45, 0xffffe000, RZ, 0xc0, !PT ;  /* 0xffffe0002d107812 */ /* 0x000fe200078ec0ff */
[----:B------:R-:W-:Y:S01]  /*7060*/  FMUL R13, R24, R17 ;  /* 0x00000011180d7220 */ /* 0x000fe20000400000 */
[----:B------:R-:W-:Y:S01]  /*7070*/  LOP3.LUT R17, R46, 0xffffe000, RZ, 0xc0, !PT ;  /* 0xffffe0002e117812 */ /* 0x000fe200078ec0ff */
[----:B------:R-:W-:Y:S01]  /*7080*/  FFMA R28, R26, R20, R0 ;  /* 0x000000141a1c7223 */ /* 0x000fe20000000000 */
[----:B------:R-:W-:Y:S01]  /*7090*/  LOP3.LUT R0, R47, 0xffffe000, RZ, 0xc0, !PT ;  /* 0xffffe0002f007812 */ /* 0x000fe200078ec0ff */
[C---:B------:R-:W-:Y:S01]  /*70a0*/  FMUL R3, R24.reuse, R6 ;  /* 0x0000000618037220 */ /* 0x040fe20000400000 */
[C---:B------:R-:W-:Y:S01]  /*70b0*/  FMUL R6, R24.reuse, R10 ;  /* 0x0000000a18067220 */ /* 0x040fe20000400000 */
[C---:B------:R-:W-:Y:S01]  /*70c0*/  FMUL R7, R24.reuse, R7 ;  /* 0x0000000718077220 */ /* 0x040fe20000400000 */
[----:B------:R-:W-:Y:S01]  /*70d0*/  F2FP.TF32.F32.PACK_B R28, R28 ;  /* 0x0000001cff1c723e */ /* 0x000fe200024050ff */
[C---:B------:R-:W-:Y:S01]  /*70e0*/  FMUL R10, R24.reuse, R14 ;  /* 0x0000000e180a7220 */ /* 0x040fe20000400000 */
[----:B------:R-:W-:Y:S01]  /*70f0*/  FMUL R14, R24, R18 ;  /* 0x00000012180e7220 */ /* 0x000fe20000400000 */
[----:B------:R-:W-:Y:S01]  /*7100*/  LOP3.LUT R18, R40, 0xffffe000, RZ, 0xc0, !PT ;  /* 0xffffe00028127812 */ /* 0x000fe200078ec0ff */
[C---:B------:R-:W-:Y:S01]  /*7110*/  FFMA R29, R26.reuse, R16, R2 ;  /* 0x000000101a1d7223 */ /* 0x040fe20000000002 */
[----:B------:R-:W-:Y:S01]  /*7120*/  LOP3.LUT R2, R41, 0xffffe000, RZ, 0xc0, !PT ;  /* 0xffffe00029027812 */ /* 0x000fe200078ec0ff */
[C---:B------:R-:W-:Y:S01]  /*7130*/  FFMA R30, R26.reuse, R17, R3 ;  /* 0x000000111a1e7223 */ /* 0x040fe20000000003 */
[----:B------:R-:W-:Y:S01]  /*7140*/  LOP3.LUT R3, R43, 0xffffe000, RZ, 0xc0, !PT ;  /* 0xffffe0002b037812 */ /* 0x000fe200078ec0ff */
[----:B------:R-:W-:Y:S01]  /*7150*/  FFMA R31, R26, R0, R7 ;  /* 0x000000001a1f7223 */ /* 0x000fe20000000007 */
[----:B------:R-:W-:Y:S01]  /*7160*/  LOP3.LUT R0, R42, 0xffffe000, RZ, 0xc0, !PT ;  /* 0xffffe0002a007812 */ /* 0x000fe200078ec0ff */
[C---:B------:R-:W-:Y:S01]  /*7170*/  FFMA R4, R26.reuse, R18, R4 ;  /* 0x000000121a047223 */ /* 0x040fe20000000004 */
[----:B------:R-:W-:Y:S01]  /*7180*/  F2FP.TF32.F32.PACK_B R29, R29 ;  /* 0x0000001dff1d723e */ /* 0x000fe200024050ff */
[----:B------:R-:W-:Y:S01]  /*7190*/  FFMA R5, R26, R2, R5 ;  /* 0x000000021a057223 */ /* 0x000fe20000000005 */
[----:B------:R-:W-:Y:S01]  /*71a0*/  FMUL R11, R24, R11 ;  /* 0x0000000b180b7220 */ /* 0x000fe20000400000 */
[----:B------:R-:W-:Y:S01]  /*71b0*/  F2FP.TF32.F32.PACK_B R30, R30 ;  /* 0x0000001eff1e723e */ /* 0x000fe200024050ff */
[C---:B------:R-:W-:Y:S01]  /*71c0*/  FFMA R6, R26.reuse, R0, R6 ;  /* 0x000000001a067223 */ /* 0x040fe20000000006 */
[----:B------:R-:W-:Y:S01]  /*71d0*/  F2FP.TF32.F32.PACK_B R31, R31 ;  /* 0x0000001fff1f723e */ /* 0x000fe200024050ff */
[----:B------:R-:W-:Y:S01]  /*71e0*/  FFMA R7, R26, R3, R11 ;  /* 0x000000031a077223 */ /* 0x000fe2000000000b */
[----:B------:R-:W-:Y:S01]  /*71f0*/  LOP3.LUT R2, R32, 0xffffe000, RZ, 0xc0, !PT ;  /* 0xffffe00020027812 */ /* 0x000fe200078ec0ff */
[----:B------:R-:W-:Y:S01]  /*7200*/  FMUL R15, R24, R15 ;  /* 0x0000000f180f7220 */ /* 0x000fe20000400000 */
[----:B------:R-:W-:Y:S01]  /*7210*/  LOP3.LUT R16, R33, 0xffffe000, RZ, 0xc0, !PT ;  /* 0xffffe00021107812 */ /* 0x000fe200078ec0ff */
[----:B------:R1:W-:Y:S01]  /*7220*/  STS.128 [R68], R28 ;  /* 0x0000001c44007388 */ /* 0x0003e20000000c00 */
[----:B------:R-:W-:Y:S01]  /*7230*/  LOP3.LUT R0, R34, 0xffffe000, RZ, 0xc0, !PT ;  /* 0xffffe00022007812 */ /* 0x000fe200078ec0ff */
[C---:B------:R-:W-:Y:S01]  /*7240*/  FFMA R8, R26.reuse, R2, R8 ;  /* 0x000000021a087223 */ /* 0x040fe20000000008 */
[----:B------:R-:W-:Y:S01]  /*7250*/  LOP3.LUT R2, R35, 0xffffe000, RZ, 0xc0, !PT ;  /* 0xffffe00023027812 */ /* 0x000fe200078ec0ff */
[C---:B------:R-:W-:Y:S01]  /*7260*/  FFMA R9, R26.reuse, R16, R9 ;  /* 0x000000101a097223 */ /* 0x040fe20000000009 */
[----:B------:R-:W-:Y:S01]  /*7270*/  F2FP.TF32.F32.PACK_B R4, R4 ;  /* 0x00000004ff04723e */ /* 0x000fe200024050ff */
[C---:B------:R-:W-:Y:S01]  /*7280*/  FFMA R10, R26.reuse, R0, R10 ;  /* 0x000000001a0a7223 */ /* 0x040fe2000000000a */
[----:B------:R-:W-:Y:S01]  /*7290*/  F2FP.TF32.F32.PACK_B R5, R5 ;  /* 0x00000005ff05723e */ /* 0x000fe200024050ff */
[----:B------:R-:W-:Y:S01]  /*72a0*/  FFMA R11, R26, R2, R15 ;  /* 0x000000021a0b7223 */ /* 0x000fe2000000000f */
[----:B------:R-:W-:Y:S01]  /*72b0*/  F2FP.TF32.F32.PACK_B R6, R6 ;  /* 0x00000006ff06723e */ /* 0x000fe200024050ff */
[----:B------:R-:W-:Y:S01]  /*72c0*/  FMUL R19, R24, R19 ;  /* 0x0000001318137220 */ /* 0x000fe20000400000 */
[----:B------:R-:W-:Y:S02]  /*72d0*/  F2FP.TF32.F32.PACK_B R7, R7 ;  /* 0x00000007ff07723e */ /* 0x000fe400024050ff */
[----:B------:R-:W-:Y:S02]  /*72e0*/  LOP3.LUT R3, R36, 0xffffe000, RZ, 0xc0, !PT ;  /* 0xffffe00024037812 */ /* 0x000fe400078ec0ff */
[----:B------:R-:W-:Y:S01]  /*72f0*/  LOP3.LUT R0, R37, 0xffffe000, RZ, 0xc0, !PT ;  /* 0xffffe00025007812 */ /* 0x000fe200078ec0ff */
[----:B------:R1:W-:Y:S01]  /*7300*/  STS.128 [R67+0x10], R4 ;  /* 0x0000100443007388 */ /* 0x0003e20000000c00 */
        /* <DEDUP_REMOVED lines=8> */
[----:B------:R-:W-:Y:S02]  /*7390*/  F2FP.TF32.F32.PACK_B R10, R10 ;  /* 0x0000000aff0a723e */ /* 0x000fe400024050ff */
[----:B------:R-:W-:Y:S02]  /*73a0*/  F2FP.TF32.F32.PACK_B R11, R11 ;  /* 0x0000000bff0b723e */ /* 0x000fe400024050ff */
[----:B------:R-:W-:Y:S02]  /*73b0*/  F2FP.TF32.F32.PACK_B R12, R12 ;  /* 0x0000000cff0c723e */ /* 0x000fe400024050ff */
[----:B------:R-:W-:Y:S01]  /*73c0*/  F2FP.TF32.F32.PACK_B R13, R13 ;  /* 0x0000000dff0d723e */ /* 0x000fe200024050ff */
[----:B------:R1:W-:Y:S01]  /*73d0*/  STS.128 [R66+0x20], R8 ;  /* 0x0000200842007388 */ /* 0x0003e20000000c00 */
[----:B------:R-:W-:Y:S02]  /*73e0*/  F2FP.TF32.F32.PACK_B R14, R14 ;  /* 0x0000000eff0e723e */ /* 0x000fe400024050ff */
[----:B------:R-:W-:Y:S05]  /*73f0*/  F2FP.TF32.F32.PACK_B R15, R15 ;  /* 0x0000000fff0f723e */ /* 0x000fea00024050ff */
[----:B------:R1:W-:Y:S01]  /*7400*/  STS.128 [R62+0x30], R12 ;  /* 0x0000300c3e007388 */ /* 0x0003e20000000c00 */
[----:B------:R-:W-:Y:S01]  /*7410*/  @!PT LDS RZ, [RZ] ;  /* 0x00000000fffff984 */ /* 0x000fe20000000800 */
[----:B------:R-:W-:Y:S01]  /*7420*/  @!PT LDS RZ, [RZ] ;  /* 0x00000000fffff984 */ /* 0x000fe20000000800 */
[----:B------:R-:W-:Y:S01]  /*7430*/  @!PT LDS RZ, [RZ] ;  /* 0x00000000fffff984 */ /* 0x000fe20000000800 */
[----:B------:R-:W-:Y:S01]  /*7440*/  @!PT LDS RZ, [RZ] ;  /* 0x00000000fffff984 */ /* 0x000fe20000000800 */
[----:B------:R3:W-:Y:S07]  /*7450*/  MEMBAR.ALL.CTA ;  /* 0x0000000000007992 */ /* 0x0007ee0000008000 */
[----:B---3--:R-:W3:Y:S02]  /*7460*/  FENCE.VIEW.ASYNC.S ;  /* 0x00000000000073c6 */ /* 0x008ee40000000000 */
[----:B---3--:R-:W-:Y:S06]  /*7470*/  BAR.SYNC.DEFER_BLOCKING 0x1, 0x80 ;  /* 0x0042000000007b1d */ /* 0x008fec0000010000 */
[----:B------:R-:W-:Y:S05]  /*7480*/  @P0 BRA `(.L_x_123) ;  /* 0x00000000003c0947 */ /* 0x000fea0003800000 */
[----:B------:R-:W3:Y:S01]  /*7490*/  LDCU.64 UR6, c[0x0][0x348] ;  /* 0x00006900ff0677ac */ /* 0x000ee20008000a00 */
[----:B------:R-:W-:Y:S01]  /*74a0*/  UIADD3 UR4, UPT, UPT, UR43, 0x200, URZ ;  /* 0x000002002b047890 */ /* 0x000fe2000fffe0ff */
[----:B------:R-:W-:Y:S01]  /*74b0*/  UMOV UR51, UR36 ;  /* 0x0000002400337c82 */ /* 0x000fe20008000000 */
[----:B------:R-:W-:Y:S02]  /*74c0*/  UIADD3 UR9, UPT, UPT, UR49, 0x40, URZ ;  /* 0x0000004031097890 */ /* 0x000fe4000fffe0ff */
[----:B------:R-:W-:Y:S02]  /*74d0*/  UIADD3 UR8, UPT, UPT, UR43, 0x1200, URZ ;  /* 0x000012002b087890 */ /* 0x000fe4000fffe0ff */
[----:B------:R-:W-:Y:S01]  /*74e0*/  MOV R59, UR4 ;  /* 0x00000004003b7c02 */ /* 0x000fe20008000f00 */
[----:B------:R-:W-:Y:S01]  /*74f0*/  UMOV UR10, UR50 ;  /* 0x00000032000a7c82 */ /* 0x000fe20008000000 */
[----:B------:R-:W-:Y:S02]  /*7500*/  UMOV UR11, UR36 ;  /* 0x00000024000b7c82 */ /* 0x000fe40008000000 */
[----:B------:R-:W-:Y:S01]  /*7510*/  R2UR UR48, R59 ;  /* 0x000000003b3072ca */ /* 0x000fe200000e0000 */
[----:B---3--:R-:W-:Y:S04]  /*7520*/  UIADD3 UR4, UP0, UPT, UR6, 0x680, URZ ;  /* 0x0000068006047890 */ /* 0x008fe8000ff1e0ff */
[----:B------:R-:W-:Y:S09]  /*7530*/  UIADD3.X UR5, UPT, UPT, URZ, UR7, URZ, UP0, !UPT ;  /* 0x00000007ff057290 */ /* 0x000ff200087fe4ff */
[----:B------:R3:W-:Y:S01]  /*7540*/  UTMASTG.3D [UR48], [UR4] ;  /* 0x00000030040073b5 */ /* 0x0007e20008010000 */
[----:B------:R3:W-:Y:S01]  /*7550*/  UTMASTG.3D [UR8], [UR4] ;  /* 0x00000008040073b5 */ /* 0x0007e20008010000 */
[----:B------:R0:W-:Y:S01]  /*7560*/  UTMACMDFLUSH ;  /* 0x00000000000079b7 */ /* 0x0001e20000000000 */
[----:B---3--:R-:W-:Y:S04]  /*7570*/  DEPBAR.LE SB0, 0x1 ;  /* 0x000080400000791a */ /* 0x008fe80000000000 */
.L_x_123:
[----:B------:R-:W-:Y:S05]  /*7580*/  BSYNC.RECONVERGENT B0 ;  /* 0x0000000000007941 */ /* 0x000fea0003800200 */
.L_x_122:
[----:B------:R-:W-:Y:S01]  /*7590*/  BAR.SYNC.DEFER_BLOCKING 0x1, 0x80 ;  /* 0x0042000000007b1d */ /* 0x000fe20000010000 */
[----:B------:R-:W-:Y:S01]  /*75a0*/  ISETP.NE.AND P1, PT, R71, RZ, PT ;  /* 0x000000ff4700720c */ /* 0x000fe20003f25270 */
[----:B------:R-:W-:Y:S01]  /*75b0*/  UISETP.NE.AND UP0, UPT, UR52, URZ, UPT ;  /* 0x000000ff3400728c */ /* 0x000fe2000bf05270 */
[----:B------:R-:W-:Y:S11]  /*75c0*/  LEA R2, R27, UR43, 0x3 ;  /* 0x0000002b1b027c11 */ /* 0x000ff6000f8e18ff */
[----:B------:R-:W-:Y:S01]  /*75d0*/  @P1 SHF.L.U32 R3, R65, 0x1f, RZ ;  /* 0x0000001f41031819 */ /* 0x000fe200000006ff */
[----:B------:R-:W-:Y:S06]  /*75e0*/  BRA.U !UP0, `(.L_x_124) ;  /* 0x0000000108247547 */ /* 0x000fec000b800000 */
[----:B-1----:R-:W-:Y:S01]  /*75f0*/  IMAD.U32 R4, RZ, RZ, UR46 ;  /* 0x0000002eff047e24 */ /* 0x002fe2000f8e00ff */
[----:B------:R-:W-:Y:S01]  /*7600*/  MOV R0, UR47 ;  /* 0x0000002f00007c02 */ /* 0x000fe20008000f00 */
[----:B------:R-:W-:Y:S03]  /*7610*/  UIADD3 UR4, UPT, UPT, UR46, 0x1, URZ ;  /* 0x000000012e047890 */ /* 0x000fe6000fffe0ff */
[----:B------:R-:W-:Y:S01]  /*7620*/  @P1 LEA R4, R4, UR43, 0x3 ;  /* 0x0000002b04041c11 */ /* 0x000fe2000f8e18ff */
[----:B------:R-:W-:Y:S04]  /*7630*/  UISETP.NE.AND UP0, UPT, UR4, 0x4, UPT ;  /* 0x000000040400788c */ /* 0x000fe8000bf05270 */
[----:B------:R-:W-:Y:S01]  /*7640*/  @P1 VIADD R4, R4, 0x80 ;  /* 0x0000008004041836 */ /* 0x000fe20000000000 */
[----:B------:R-:W-:Y:S04]  /*7650*/  USEL UR46, UR4, URZ, UP0 ;  /* 0x000000ff042e7287 */ /* 0x000fe80008000000 */
[----:B------:R-:W-:Y:S04]  /*7660*/  @P1 PRMT R0, R0, 0x654, R4 ;  /* 0x0000065400001816 */ /* 0x000fe80000000004 */
[----:B------:R3:W-:Y:S04]  /*7670*/  @P1 SYNCS.ARRIVE.TRANS64.RED.A1T0 RZ, [R0+URZ], RZ ;  /* 0x000000ff00ff19a7 */ /* 0x0007e800081004ff */
.L_x_124:
[----:B------:R-:W4:Y:S01]  /*7680*/  @P1 SYNCS.PHASECHK.TRANS64.TRYWAIT P0, [R2+URZ+0x60], R3 ;  /* 0x00006003020015a7 */ /* 0x000f2200080011ff */
[----:B------:R-:W-:Y:S01]  /*7690*/  BSSY B1, `(.L_x_125) ;  /* 0x0000016000017945 */ /* 0x000fe20003800000 */
[----:B----4-:R-:W-:Y:S03]  /*76a0*/  @P1 SEL R73, RZ, 0x1, !P0 ;  /* 0x00000001ff491807 */ /* 0x010fe60004000000 */
[----:B------:R-:W-:Y:S05]  /*76b0*/  @!P1 BRA `(.L_x_126) ;  /* 0x00000000004c9947 */ /* 0x000fea0003800000 */
[----:B------:R-:W-:Y:S01]  /*76c0*/  ISETP.NE.AND P0, PT, R73, RZ, PT ;  /* 0x000000ff4900720c */ /* 0x000fe20003f05270 */
[----:B------:R-:W-:Y:S01]  /*76d0*/  BSSY B0, `(.L_x_127) ;  /* 0x000000b000007945 */ /* 0x000fe20003800000 */
[----:B------:R-:W-:Y:S11]  /*76e0*/  ISETP.NE.AND P1, PT, R74, RZ, PT ;  /* 0x000000ff4a00720c */ /* 0x000ff60003f25270 */
[----:B------:R-:W-:Y:S02]  /*76f0*/  @!UPT UIADD3 URZ, UPT, UPT, URZ, URZ, URZ ;  /* 0x000000fffffff290 */ /* 0x000fe4000fffe0ff */
[C---:B-1----:R-:W-:Y:S01]  /*7700*/  @P1 IMAD R6, R27.reuse, 0x2000, R68 ;  /* 0x000020001b061824 */ /* 0x042fe200078e0244 */
[C---:B------:R-:W-:Y:S01]  /*7710*/  @P1 LEA R4, R27.reuse, R66, 0xd ;  /* 0x000000421b041211 */ /* 0x040fe200078e68ff */
[C---:B------:R-:W-:Y:S02]  /*7720*/  @P1 IMAD R5, R27.reuse, 0x2000, R67 ;  /* 0x000020001b051824 */ /* 0x040fe400078e0243 */
[----:B------:R-:W-:Y:S01]  /*7730*/  @P1 IMAD R3, R27, 0x2000, R62 ;  /* 0x000020001b031824 */ /* 0x000fe200078e023e */
[----:B------:R-:W-:Y:S06]  /*7740*/  @P0 BRA `(.L_x_128) ;  /* 0x00000000000c0947 */ /* 0x000fec0003800000 */
[----:B---3--:R-:W-:Y:S04]  /*7750*/  SHF.L.U32 R0, R65, 0x1f, RZ ;  /* 0x0000001f41007819 */ /* 0x008fe800000006ff */
[----:B------:R-:W1:Y:S02]  /*7760*/  SYNCS.PHASECHK.TRANS64.TRYWAIT P0, [R2+URZ+0x60], R0 ;  /* 0x00006000020075a7 */ /* 0x000e6400080011ff */
[----:B-1----:R-:W-:Y:S05]  /*7770*/  @!P0 BRA `(.L_x_129) ;  /* 0x0000002800f88947 */ /* 0x002fea0003800000 */
.L_x_128:
[----:B------:R-:W-:Y:S05]  /*7780*/  BSYNC B0 ;  /* 0x0000000000007941 */ /* 0x000fea0003800000 */
.L_x_127:
[----:B------:R-:W-:Y:S02]  /*7790*/  ISETP.NE.AND P0, PT, R74, RZ, PT ;  /* 0x000000ff4a00720c */ /* 0x000fe40003f05270 */
[----:B------:R-:W-:Y:S11]  /*77a0*/  IADD3 R27, PT, PT, R27, 0x1, RZ ;  /* 0x000000011b1b7810 */ /* 0x000ff60007ffe0ff */
[----:B------:R4:W1:Y:S04]  /*77b0*/  @P0 LDS.128 R44, [R6] ;  /* 0x00000000062c0984 */ /* 0x0008680000000c00 */
[----:B------:R4:W1:Y:S04]  /*77c0*/  @P0 LDS.128 R40, [R5+0x10] ;  /* 0x0000100005280984 */ /* 0x0008680000000c00 */
[----:B------:R4:W1:Y:S04]  /*77d0*/  @P0 LDS.128 R32, [R4+0x20] ;  /* 0x0000200004200984 */ /* 0x0008680000000c00 */
[----:B------:R4:W1:Y:S02]  /*77e0*/  @P0 LDS.128 R36, [R3+0x30] ;  /* 0x0000300003240984 */ /* 0x0008640000000c00 */
.L_x_126:
[----:B------:R-:W-:Y:S05]  /*77f0*/  BSYNC B1 ;  /* 0x0000000000017941 */ /* 0x000fea0003800000 */
.L_x_125:
[----:B-1-3--:R-:W-:Y:S05]  /*7800*/  VIADD R0, R25, 0x10 ;  /* 0x0000001019007836 */ /* 0x00afea0000000000 */
[----:B------:R-:W-:Y:S04]  /*7810*/  SHF.R.U32.HI R0, RZ, 0x15, R0 ;  /* 0x00000015ff007819 */ /* 0x000fe80000011600 */
[----:B------:R-:W-:Y:S11]  /*7820*/  LOP3.LUT P0, RZ, R0, 0x3, R57, 0x48, !PT ;  /* 0x0000000300ff7812 */ /* 0x000ff60007804839 */
[----:B------:R-:W-:Y:S02]  /*7830*/  @!UPT UIADD3 URZ, UPT, UPT, URZ, URZ, URZ ;  /* 0x000000fffffff290 */ /* 0x000fe4000fffe0ff */
[----:B------:R-:W-:Y:S05]  /*7840*/  @!P0 BRA `(.L_x_130) ;  /* 0x0000000000408947 */ /* 0x000fea0003800000 */
[----:B------:R-:W1:Y:S01]  /*7850*/  LDCU.64 UR8, c[0x4][0x70] ;  /* 0x01000e00ff0877ac */ /* 0x000e620008000a00 */
[----:B----4-:R-:W-:Y:S01]  /*7860*/  MOV R3, 0x0 ;  /* 0x0000000000037802 */ /* 0x010fe20000000f00 */
[----:B------:R-:W-:Y:S02]  /*7870*/  HFMA2 R12, -RZ, RZ, 0, 5.9604644775390625e-08 ;  /* 0x00000001ff0c7431 */ /* 0x000fe400000001ff */
[----:B------:R-:W-:Y:S02]  /*7880*/  IMAD.MOV.U32 R8, RZ, RZ, 0x192 ;  /* 0x00000192ff087424 */ /* 0x000fe400078e00ff */
[----:B------:R-:W-:Y:S01]  /*7890*/  IMAD.MOV.U32 R13, RZ, RZ, RZ ;  /* 0x000000ffff0d7224 */ /* 0x000fe200078e00ff */
[----:B------:R-:W3:Y:S01]  /*78a0*/  LDCU.64 UR6, c[0x4][0x78] ;  /* 0x01000f00ff0677ac */ /* 0x000ee20008000a00 */
[----:B------:R-:W4:Y:S01]  /*78b0*/  LDC.64 R2, c[0x4][R3] ;  /* 0x0100000003027b82 */ /* 0x000f220000000a00 */
[----:B------:R-:W5:Y:S01]  /*78c0*/  LDCU.64 UR4, c[0x4][0x10] ;  /* 0x01000200ff0477ac */ /* 0x000f620008000a00 */
[----:B-1----:R-:W-:Y:S01]  /*78d0*/  MOV R5, UR9 ;  /* 0x0000000900057c02 */ /* 0x002fe20008000f00 */
[----:B------:R-:W-:Y:S01]  /*78e0*/  IMAD.U32 R4, RZ, RZ, UR8 ;  /* 0x00000008ff047e24 */ /* 0x000fe2000f8e00ff */
[----:B---3--:R-:W-:Y:S01]  /*78f0*/  MOV R7, UR7 ;  /* 0x0000000700077c02 */ /* 0x008fe20008000f00 */
[----:B------:R-:W-:Y:S01]  /*7900*/  IMAD.U32 R6, RZ, RZ, UR6 ;  /* 0x00000006ff067e24 */ /* 0x000fe2000f8e00ff */
[----:B-----5:R-:W-:Y:S01]  /*7910*/  MOV R11, UR5 ;  /* 0x00000005000b7c02 */ /* 0x020fe20008000f00 */
[----:B------:R-:W-:Y:S02]  /*7920*/  IMAD.U32 R10, RZ, RZ, UR4 ;  /* 0x00000004ff0a7e24 */ /* 0x000fe4000f8e00ff */
[----:B------:R-:W-:Y:S07]  /*7930*/  LEPC R20, `(.L_x_130) ;  /* 0x000000001014794e */ /* 0x000fee0000000000 */
[----:B--2-4-:R-:W-:Y:S05]  /*7940*/  CALL.ABS.NOINC R2 ;  /* 0x0000000002007343 */ /* 0x014fea0003c00000 */
.L_x_130:
[----:B------:R-:W-:Y:S01]  /*7950*/  ISETP.NE.AND P6, PT, R71, RZ, PT ;  /* 0x000000ff4700720c */ /* 0x000fe20003fc5270 */
[----:B------:R-:W-:Y:S05]  /*7960*/  WARPSYNC.ALL ;  /* 0x0000000000007948 */ /* 0x000fea0003800000 */
[----:B------:R-:W-:Y:S01]  /*7970*/  R2UR UR4, R25 ;  /* 0x00000000190472ca */ /* 0x000fe200000e0000 */
[----:B------:R-:W-:Y:S01]  /*7980*/  IMAD.U32 R0, RZ, RZ, UR46 ;  /* 0x0000002eff007e24 */ /* 0x000fe2000f8e00ff */
[----:B------:R-:W-:Y:S01]  /*7990*/  LOP3.LUT R20, R44, 0xffffe000, RZ, 0xc0, !PT ;  /* 0xffffe0002c147812 */ /* 0x000fe200078ec0ff */
[----:B------:R-:W-:Y:S01]  /*79a0*/  IMAD.U32 R21, RZ, RZ, UR47 ;  /* 0x0000002fff157e24 */ /* 0x000fe2000f8e00ff */
[----:B------:R-:W-:Y:S01]  /*79b0*/  ISETP.NE.AND P0, PT, R70, RZ, PT ;  /* 0x000000ff4600720c */ /* 0x000fe20003f05270 */
[----:B------:R-:W-:Y:S02]  /*79c0*/  BSSY.RECONVERGENT B0, `(.L_x_131) ;  /* 0x0000061000007945 */ /* 0x000fe40003800200 */
[----:B------:R-:W-:Y:S05]  /*79d0*/  @P6 LEA R0, R0, UR43, 0x3 ;  /* 0x0000002b00006c11 */ /* 0x000fea000f8e18ff */
[----:B------:R-:W-:Y:S01]  /*79e0*/  @P6 VIADD R0, R0, 0x80 ;  /* 0x0000008000006836 */ /* 0x000fe20000000000 */
[----:B----4-:R-:W1:Y:S04]  /*79f0*/  LDTM.x16 R4, tmem[UR4+0x10] ;  /* 0x00001004000479ee */ /* 0x010e680008240000 */
[----:B------:R-:W-:Y:S01]  /*7a00*/  @P6 PRMT R21, R21, 0x654, R0 ;  /* 0x0000065415156816 */ /* 0x000fe20000000000 */
[C---:B-1----:R-:W-:Y:S01]  /*7a10*/  FMUL R0, R24.reuse, R4 ;  /* 0x0000000418007220 */ /* 0x042fe20000400000 */
[C---:B------:R-:W-:Y:S01]  /*7a20*/  FMUL R4, R24.reuse, R8 ;  /* 0x0000000818047220 */ /* 0x040fe20000400000 */
[C---:B------:R-:W-:Y:S01]  /*7a30*/  FMUL R8, R24.reuse, R12 ;  /* 0x0000000c18087220 */ /* 0x040fe20000400000 */
[C---:B------:R-:W-:Y:S01]  /*7a40*/  FMUL R12, R24.reuse, R16 ;  /* 0x00000010180c7220 */ /* 0x040fe20000400000 */
[----:B------:R-:W-:Y:S01]  /*7a50*/  LOP3.LUT R16, R45, 0xffffe000, RZ, 0xc0, !PT ;  /* 0xffffe0002d107812 */ /* 0x000fe200078ec0ff */
[C---:B------:R-:W-:Y:S01]  /*7a60*/  FMUL R2, R24.reuse, R5 ;  /* 0x0000000518027220 */ /* 0x040fe20000400000 */
[C---:B------:R-:W-:Y:S01]  /*7a70*/  FMUL R3, R24.reuse, R6 ;  /* 0x0000000618037220 */ /* 0x040fe20000400000 */
[----:B------:R-:W-:Y:S01]  /*7a80*/  FMUL R5, R24, R9 ;  /* 0x0000000918057220 */ /* 0x000fe20000400000 */
[----:B------:R-:W-:Y:S01]  /*7a90*/  FFMA R28, R26, R20, R0 ;  /* 0x000000141a1c7223 */ /* 0x000fe20000000000 */
[----:B------:R-:W-:Y:S01]  /*7aa0*/  LOP3.LUT R0, R46, 0xffffe000, RZ, 0xc0, !PT ;  /* 0xffffe0002e007812 */ /* 0x000fe200078ec0ff */
[C---:B------:R-:W-:Y:S01]  /*7ab0*/  FMUL R6, R24.reuse, R10 ;  /* 0x0000000a18067220 */ /* 0x040fe20000400000 */
[C---:B------:R-:W-:Y:S01]  /*7ac0*/  FMUL R9, R24.reuse, R13 ;  /* 0x0000000d18097220 */ /* 0x040fe20000400000 */
[C---:B------:R-:W-:Y:S01]  /*7ad0*/  FMUL R10, R24.reuse, R14 ;  /* 0x0000000e180a7220 */ /* 0x040fe20000400000 */
[----:B------:R-:W-:Y:S01]  /*7ae0*/  F2FP.TF32.F32.PACK_B R28, R28 ;  /* 0x0000001cff1c723e */ /* 0x000fe200024050ff */
[C---:B------:R-:W-:Y:S01]  /*7af0*/  FMUL R13, R24.reuse, R17 ;  /* 0x00000011180d7220 */ /* 0x040fe20000400000 */
[----:B------:R-:W-:Y:S01]  /*7b00*/  LOP3.LUT R17, R47, 0xffffe000, RZ, 0xc0, !PT ;  /* 0xffffe0002f117812 */ /* 0x000fe200078ec0ff */
[----:B------:R-:W-:Y:S01]  /*7b10*/  FMUL R14, R24, R18 ;  /* 0x00000012180e7220 */ /* 0x000fe20000400000 */
[----:B------:R-:W-:Y:S01]  /*7b20*/  LOP3.LUT R18, R40, 0xffffe000, RZ, 0xc0, !PT ;  /* 0xffffe00028127812 */ /* 0x000fe200078ec0ff */
[----:B------:R-:W-:Y:S01]  /*7b30*/  FFMA R29, R26, R16, R2 ;  /* 0x000000101a1d7223 */ /* 0x000fe20000000002 */
[----:B------:R-:W-:Y:S01]  /*7b40*/  LOP3.LUT R2, R41, 0xffffe000, RZ, 0xc0, !PT ;  /* 0xffffe00029027812 */ /* 0x000fe200078ec0ff */
[----:B------:R-:W-:Y:S01]  /*7b50*/  FMUL R7, R24, R7 ;  /* 0x0000000718077220 */ /* 0x000fe20000400000 */
[----:B------:R-:W-:Y:S01]  /*7b60*/  LOP3.LUT R16, R33, 0xffffe000, RZ, 0xc0, !PT ;  /* 0xffffe00021107812 */ /* 0x000fe200078ec0ff */
[----:B------:R-:W-:Y:S01]  /*7b70*/  FFMA R30, R26, R0, R3 ;  /* 0x000000001a1e7223 */ /* 0x000fe20000000003 */
[----:B------:R-:W-:Y:S01]  /*7b80*/  LOP3.LUT R0, R42, 0xffffe000, RZ, 0xc0, !PT ;  /* 0xffffe0002a007812 */ /* 0x000fe200078ec0ff */
[C---:B------:R-:W-:Y:S01]  /*7b90*/  FFMA R31, R26.reuse, R17, R7 ;  /* 0x000000111a1f7223 */ /* 0x040fe20000000007 */
[----:B------:R-:W-:Y:S01]  /*7ba0*/  F2FP.TF32.F32.PACK_B R29, R29 ;  /* 0x0000001dff1d723e */ /* 0x000fe200024050ff */
[C---:B------:R-:W-:Y:S01]  /*7bb0*/  FFMA R4, R26.reuse, R18, R4 ;  /* 0x000000121a047223 */ /* 0x040fe20000000004 */
[----:B------:R-:W-:Y:S01]  /*7bc0*/  F2FP.TF32.F32.PACK_B R30, R30 ;  /* 0x0000001eff1e723e */ /* 0x000fe200024050ff */
[----:B------:R-:W-:Y:S01]  /*7bd0*/  FFMA R5, R26, R2, R5 ;  /* 0x000000021a057223 */ /* 0x000fe20000000005 */
[----:B------:R-:W-:Y:S01]  /*7be0*/  LOP3.LUT R2, R43, 0xffffe000, RZ, 0xc0, !PT ;  /* 0xffffe0002b027812 */ /* 0x000fe200078ec0ff */
[----:B------:R-:W-:Y:S01]  /*7bf0*/  FMUL R11, R24, R11 ;  /* 0x0000000b180b7220 */ /* 0x000fe20000400000 */
[----:B------:R-:W-:Y:S01]  /*7c00*/  F2FP.TF32.F32.PACK_B R31, R31 ;  /* 0x0000001fff1f723e */ /* 0x000fe200024050ff */
[----:B------:R-:W-:Y:S01]  /*7c10*/  FFMA R6, R26, R0, R6 ;  /* 0x000000001a067223 */ /* 0x000fe20000000006 */
[----:B------:R-:W-:Y:S01]  /*7c20*/  LOP3.LUT R3, R32, 0xffffe000, RZ, 0xc0, !PT ;  /* 0xffffe00020037812 */ /* 0x000fe200078ec0ff */
[----:B------:R-:W-:Y:S01]  /*7c30*/  FFMA R7, R26, R2, R11 ;  /* 0x000000021a077223 */ /* 0x000fe2000000000b */
[----:B------:R-:W-:Y:S01]  /*7c40*/  F2FP.TF32.F32.PACK_B R4, R4 ;  /* 0x00000004ff04723e */ /* 0x000fe200024050ff */
[----:B------:R1:W-:Y:S01]  /*7c50*/  STS.128 [R68+0x2000], R28 ;  /* 0x0020001c44007388 */ /* 0x0003e20000000c00 */
[----:B------:R-:W-:Y:S01]  /*7c60*/  LOP3.LUT R0, R34, 0xffffe000, RZ, 0xc0, !PT ;  /* 0xffffe00022007812 */ /* 0x000fe200078ec0ff */
[----:B------:R-:W-:Y:S01]  /*7c70*/  FMUL R15, R24, R15 ;  /* 0x0000000f180f7220 */ /* 0x000fe20000400000 */
[----:B------:R-:W-:Y:S01]  /*7c80*/  LOP3.LUT R2, R35, 0xffffe000, RZ, 0xc0, !PT ;  /* 0xffffe00023027812 */ /* 0x000fe200078ec0ff */
[C---:B------:R-:W-:Y:S01]  /*7c90*/  FFMA R8, R26.reuse, R3, R8 ;  /* 0x000000031a087223 */ /* 0x040fe20000000008 */
[----:B------:R-:W-:Y:S01]  /*7ca0*/  F2FP.TF32.F32.PACK_B R5, R5 ;  /* 0x00000005ff05723e */ /* 0x000fe200024050ff */
[C---:B------:R-:W-:Y:S01]  /*7cb0*/  FFMA R9, R26.reuse, R16, R9 ;  /* 0x000000101a097223 */ /* 0x040fe20000000009 */
[----:B------:R-:W-:Y:S01]  /*7cc0*/  F2FP.TF32.F32.PACK_B R6, R6 ;  /* 0x00000006ff06723e */ /* 0x000fe200024050ff */
[C---:B------:R-:W-:Y:S01]  /*7cd0*/  FFMA R10, R26.reuse, R0, R10 ;  /* 0x000000001a0a7223 */ /* 0x040fe2000000000a */
[----:B------:R-:W-:Y:S01]  /*7ce0*/  F2FP.TF32.F32.PACK_B R7, R7 ;  /* 0x00000007ff07723e */ /* 0x000fe200024050ff */
[----:B------:R-:W-:Y:S01]  /*7cf0*/  FFMA R11, R26, R2, R15 ;  /* 0x000000021a0b7223 */ /* 0x000fe2000000000f */
[----:B------:R-:W-:Y:S01]  /*7d00*/  LOP3.LUT R0, R36, 0xffffe000, RZ, 0xc0, !PT ;  /* 0xffffe00024007812 */ /* 0x000fe200078ec0ff */
[----:B------:R-:W-:Y:S01]  /*7d10*/  FMUL R19, R24, R19 ;  /* 0x0000001318137220 */ /* 0x000fe20000400000 */
        /* <DEDUP_REMOVED lines=16> */
[----:B------:R-:W-:Y:S02]  /*7e20*/  F2FP.TF32.F32.PACK_B R15, R15 ;  /* 0x0000000fff0f723e */ /* 0x000fe400024050ff */
[----:B------:R-:W-:Y:S02]  /*7e30*/  LEA R0, R27, UR43, 0x3 ;  /* 0x0000002b1b007c11 */ /* 0x000fe4000f8e18ff */
[----:B------:R-:W-:Y:S01]  /*7e40*/  @P6 SHF.L.U32 R2, R65, 0x1f, RZ ;  /* 0x0000001f41026819 */ /* 0x000fe200000006ff */
        /* <DEDUP_REMOVED lines=10> */
[----:B------:R-:W-:Y:S02]  /*7ef0*/  UIADD3 UR13, UPT, UPT, UR49, 0x10, URZ ;  /* 0x00000010310d7890 */ /* 0x000fe4000fffe0ff */
[----:B------:R-:W-:Y:S01]  /*7f00*/  UIADD3 UR12, UPT, UPT, UR43, 0x2200, URZ ;  /* 0x000022002b0c7890 */ /* 0x000fe2000fffe0ff */
[----:B------:R-:W-:Y:S01]  /*7f10*/  UMOV UR14, UR50 ;  /* 0x00000032000e7c82 */ /* 0x000fe20008000000 */
[----:B------:R-:W-:Y:S01]  /*7f20*/  UMOV UR15, UR36 ;  /* 0x00000024000f7c82 */ /* 0x000fe20008000000 */
[----:B------:R-:W-:Y:S02]  /*7f30*/  UIADD3 UR9, UPT, UPT, UR49, 0x50, URZ ;  /* 0x0000005031097890 */ /* 0x000fe4000fffe0ff */
[----:B------:R-:W-:Y:S01]  /*7f40*/  UIADD3 UR8, UPT, UPT, UR43, 0x3200, URZ ;  /* 0x000032002b087890 */ /* 0x000fe2000fffe0ff */
[----:B------:R-:W-:Y:S01]  /*7f50*/  UMOV UR10, UR50 ;  /* 0x00000032000a7c82 */ /* 0x000fe20008000000 */
[----:B------:R-:W-:Y:S01]  /*7f60*/  UMOV UR11, UR36 ;  /* 0x00000024000b7c82 */ /* 0x000fe20008000000 */
[----:B---3--:R-:W-:Y:S04]  /*7f70*/  UIADD3 UR4, UP0, UPT, UR6, 0x680, URZ ;  /* 0x0000068006047890 */ /* 0x008fe8000ff1e0ff */
[----:B------:R-:W-:Y:S09]  /*7f80*/  UIADD3.X UR5, UPT, UPT, URZ, UR7, URZ, UP0, !UPT ;  /* 0x00000007ff057290 */ /* 0x000ff200087fe4ff */
[----:B------:R3:W-:Y:S01]  /*7f90*/  UTMASTG.3D [UR12], [UR4] ;  /* 0x0000000c040073b5 */ /* 0x0007e20008010000 */
[----:B------:R3:W-:Y:S01]  /*7fa0*/  UTMASTG.3D [UR8], [UR4] ;  /* 0x00000008040073b5 */ /* 0x0007e20008010000 */
[----:B------:R0:W-:Y:S01]  /*7fb0*/  UTMACMDFLUSH ;  /* 0x00000000000079b7 */ /* 0x0001e20000000000 */
[----:B---3--:R-:W-:Y:S04]  /*7fc0*/  DEPBAR.LE SB0, 0x1 ;  /* 0x000080400000791a */ /* 0x008fe80000000000 */
.L_x_132:
[----:B------:R-:W-:Y:S05]  /*7fd0*/  BSYNC.RECONVERGENT B0 ;  /* 0x0000000000007941 */ /* 0x000fea0003800200 */
.L_x_131:
[----:B------:R-:W-:Y:S01]  /*7fe0*/  BAR.SYNC.DEFER_BLOCKING 0x1, 0x80 ;  /* 0x0042000000007b1d */ /* 0x000fe20000010000 */
[----:B------:R-:W-:Y:S04]  /*7ff0*/  UIADD3 UR4, UPT, UPT, UR46, 0x1, URZ ;  /* 0x000000012e047890 */ /* 0x000fe8000fffe0ff */
[----:B------:R-:W-:Y:S04]  /*8000*/  UISETP.NE.AND UP0, UPT, UR4, 0x4, UPT ;  /* 0x000000040400788c */ /* 0x000fe8000bf05270 */
[----:B------:R-:W-:Y:S01]  /*8010*/  USEL UR44, UR4, URZ, UP0 ;  /* 0x000000ff042c7287 */ /* 0x000fe20008000000 */
[----:B------:R3:W-:Y:S01]  /*8020*/  @P6 SYNCS.ARRIVE.TRANS64.RED.A1T0 RZ, [R21+URZ], RZ ;  /* 0x000000ff15ff69a7 */ /* 0x0007e200081004ff */
[----:B------:R-:W-:Y:S01]  /*8030*/  BSSY B1, `(.L_x_133) ;  /* 0x0000017000017945 */ /* 0x000fe20003800000 */
[----:B------:R-:W4:Y:S02]  /*8040*/  @P6 SYNCS.PHASECHK.TRANS64.TRYWAIT P0, [R0+URZ+0x60], R2 ;  /* 0x00006002000065a7 */ /* 0x000f2400080011ff */
[----:B----4-:R-:W-:Y:S01]  /*8050*/  @P6 SEL R73, RZ, 0x1, !P0 ;  /* 0x00000001ff496807 */ /* 0x010fe20004000000 */
[----:B---3--:R-:W-:Y:S06]  /*8060*/  @!P6 BRA `(.L_x_134) ;  /* 0x00000000004ce947 */ /* 0x008fec0003800000 */
        /* <DEDUP_REMOVED lines=9> */
[----:B------:R-:W-:Y:S04]  /*8100*/  SHF.L.U32 R6, R65, 0x1f, RZ ;  /* 0x0000001f41067819 */ /* 0x000fe800000006ff */
[----:B------:R-:W1:Y:S02]  /*8110*/  SYNCS.PHASECHK.TRANS64.TRYWAIT P0, [R0+URZ+0x60], R6 ;  /* 0x00006006000075a7 */ /* 0x000e6400080011ff */
[----:B-1----:R-:W-:Y:S05]  /*8120*/  @!P0 BRA `(.L_x_137) ;  /* 0x0000002000a08947 */ /* 0x002fea0003800000 */
.L_x_136:
[----:B------:R-:W-:Y:S05]  /*8130*/  BSYNC B0 ;  /* 0x0000000000007941 */ /* 0x000fea0003800000 */
.L_x_135:
[----:B------:R-:W-:Y:S02]  /*8140*/  ISETP.NE.AND P0, PT, R74, RZ, PT ;  /* 0x000000ff4a00720c */ /* 0x000fe40003f05270 */
[----:B------:R-:W-:Y:S11]  /*8150*/  IADD3 R27, PT, PT, R27, 0x1, RZ ;  /* 0x000000011b1b7810 */ /* 0x000ff60007ffe0ff */
[----:B------:R3:W4:Y:S04]  /*8160*/  @P0 LDS.128 R44, [R5] ;  /* 0x00000000052c0984 */ /* 0x0007280000000c00 */
[----:B------:R3:W1:Y:S04]  /*8170*/  @P0 LDS.128 R40, [R4+0x10] ;  /* 0x0000100004280984 */ /* 0x0006680000000c00 */
[----:B------:R3:W1:Y:S04]  /*8180*/  @P0 LDS.128 R32, [R3+0x20] ;  /* 0x0000200003200984 */ /* 0x0006680000000c00 */
[----:B------:R3:W1:Y:S02]  /*8190*/  @P0 LDS.128 R36, [R2+0x30] ;  /* 0x0000300002240984 */ /* 0x0006640000000c00 */
.L_x_134:
[----:B------:R-:W-:Y:S05]  /*81a0*/  BSYNC B1 ;  /* 0x0000000000017941 */ /* 0x000fea0003800000 */
.L_x_133:
[----:B-1----:R-:W-:Y:S05]  /*81b0*/  VIADD R0, R25, 0x20 ;  /* 0x0000002019007836 */ /* 0x002fea0000000000 */
[----:B------:R-:W-:Y:S04]  /*81c0*/  SHF.R.U32.HI R0, RZ, 0x15, R0 ;  /* 0x00000015ff007819 */ /* 0x000fe80000011600 */
[----:B------:R-:W-:Y:S11]  /*81d0*/  LOP3.LUT P0, RZ, R0, 0x3, R57, 0x48, !PT ;  /* 0x0000000300ff7812 */ /* 0x000ff60007804839 */
[----:B------:R-:W-:Y:S02]  /*81e0*/  @!UPT UIADD3 URZ, UPT, UPT, URZ, URZ, URZ ;  /* 0x000000fffffff290 */ /* 0x000fe4000fffe0ff */
[----:B------:R-:W-:Y:S05]  /*81f0*/  @!P0 BRA `(.L_x_138) ;  /* 0x0000000000408947 */ /* 0x000fea0003800000 */
[----:B------:R-:W1:Y:S01]  /*8200*/  LDCU.64 UR8, c[0x4][0x70] ;  /* 0x01000e00ff0877ac */ /* 0x000e620008000a00 */
[----:B---3--:R-:W-:Y:S01]  /*8210*/  MOV R3, 0x0 ;  /* 0x0000000000037802 */ /* 0x008fe20000000f00 */
[----:B------:R-:W-:Y:S02]  /*8220*/  HFMA2 R12, -RZ, RZ, 0, 5.9604644775390625e-08 ;  /* 0x00000001ff0c7431 */ /* 0x000fe400000001ff */
[----:B------:R-:W-:Y:S02]  /*8230*/  IMAD.MOV.U32 R8, RZ, RZ, 0x192 ;  /* 0x00000192ff087424 */ /* 0x000fe400078e00ff */
[----:B------:R-:W-:Y:S01]  /*8240*/  IMAD.MOV.U32 R13, RZ, RZ, RZ ;  /* 0x000000ffff0d7224 */ /* 0x000fe200078e00ff */
[----:B------:R-:W3:Y:S01]  /*8250*/  LDCU.64 UR6, c[0x4][0x78] ;  /* 0x01000f00ff0677ac */ /* 0x000ee20008000a00 */
[----:B------:R-:W2:Y:S01]  /*8260*/  LDC.64 R2, c[0x4][R3] ;  /* 0x0100000003027b82 */ /* 0x000ea20000000a00 */
        /* <DEDUP_REMOVED lines=9> */
.L_x_138:
[----:B------:R-:W-:Y:S01]  /*8300*/  ISETP.NE.AND P6, PT, R71, RZ, PT ;  /* 0x000000ff4700720c */ /* 0x000fe20003fc5270 */
[----:B------:R-:W-:Y:S05]  /*8310*/  WARPSYNC.ALL ;  /* 0x0000000000007948 */ /* 0x000fea0003800000 */
[----:B------:R-:W-:Y:S01]  /*8320*/  R2UR UR4, R25 ;  /* 0x00000000190472ca */ /* 0x000fe200000e0000 */
[----:B------:R-:W-:Y:S01]  /*8330*/  IMAD.U32 R0, RZ, RZ, UR44 ;  /* 0x0000002cff007e24 */ /* 0x000fe2000f8e00ff */
[----:B----4-:R-:W-:Y:S01]  /*8340*/  LOP3.LUT R20, R44, 0xffffe000, RZ, 0xc0, !PT ;  /* 0xffffe0002c147812 */ /* 0x010fe200078ec0ff */
[----:B------:R-:W-:Y:S01]  /*8350*/  IMAD.U32 R21, RZ, RZ, UR47 ;  /* 0x0000002fff157e24 */ /* 0x000fe2000f8e00ff */
[----:B------:R-:W-:Y:S01]  /*8360*/  ISETP.NE.AND P0, PT, R70, RZ, PT ;  /* 0x000000ff4600720c */ /* 0x000fe20003f05270 */
[----:B------:R-:W-:Y:S02]  /*8370*/  BSSY.RECONVERGENT B0, `(.L_x_139) ;  /* 0x0000061000007945 */ /* 0x000fe40003800200 */
[----:B------:R-:W-:Y:S05]  /*8380*/  @P6 LEA R0, R0, UR43, 0x3 ;  /* 0x0000002b00006c11 */ /* 0x000fea000f8e18ff */
[----:B------:R-:W-:Y:S01]  /*8390*/  @P6 VIADD R0, R0, 0x80 ;  /* 0x0000008000006836 */ /* 0x000fe20000000000 */
[----:B---3--:R-:W1:Y:S04]  /*83a0*/  LDTM.x16 R4, tmem[UR4+0x20] ;  /* 0x00002004000479ee */ /* 0x008e680008240000 */
        /* <DEDUP_REMOVED lines=93> */
.L_x_140:
[----:B------:R-:W-:Y:S05]  /*8980*/  BSYNC.RECONVERGENT B0 ;  /* 0x0000000000007941 */ /* 0x000fea0003800200 */
.L_x_139:
        /* <DEDUP_REMOVED lines=21> */
.L_x_144:
[----:B------:R-:W-:Y:S05]  /*8ae0*/  BSYNC B0 ;  /* 0x0000000000007941 */ /* 0x000fea0003800000 */
.L_x_143:
[----:B------:R-:W-:Y:S11]  /*8af0*/  ISETP.NE.AND P0, PT, R74, RZ, PT ;  /* 0x000000ff4a00720c */ /* 0x000ff60003f05270 */
[----:B------:R-:W-:Y:S02]  /*8b00*/  @!UPT UIADD3 URZ, UPT, UPT, URZ, URZ, URZ ;  /* 0x000000fffffff290 */ /* 0x000fe4000fffe0ff */
[----:B------:R3:W4:Y:S04]  /*8b10*/  @P0 LDS.128 R44, [R4] ;  /* 0x00000000042c0984 */ /* 0x0007280000000c00 */
[----:B------:R3:W1:Y:S04]  /*8b20*/  @P0 LDS.128 R40, [R3+0x10] ;  /* 0x0000100003280984 */ /* 0x0006680000000c00 */
[----:B------:R3:W1:Y:S04]  /*8b30*/  @P0 LDS.128 R32, [R2+0x20] ;  /* 0x0000200002200984 */ /* 0x0006680000000c00 */
[----:B------:R3:W1:Y:S02]  /*8b40*/  @P0 LDS.128 R36, [R27+0x30] ;  /* 0x000030001b240984 */ /* 0x0006640000000c00 */
.L_x_142:
[----:B------:R-:W-:Y:S05]  /*8b50*/  BSYNC B1 ;  /* 0x0000000000017941 */ /* 0x000fea0003800000 */
.L_x_141:
        /* <DEDUP_REMOVED lines=21> */
.L_x_146:
[----:B------:R-:W-:Y:S01]  /*8cb0*/  ISETP.NE.AND P0, PT, R70, RZ, PT ;  /* 0x000000ff4600720c */ /* 0x000fe20003f05270 */
[----:B------:R-:W-:Y:S05]  /*8cc0*/  WARPSYNC.ALL ;  /* 0x0000000000007948 */ /* 0x000fea0003800000 */
[----:B------:R-:W-:Y:S01]  /*8cd0*/  R2UR UR4, R25 ;  /* 0x00000000190472ca */ /* 0x000fe200000e0000 */
[----:B------:R-:W-:Y:S01]  /*8ce0*/  VIADD R72, R72, 0xf0 ;  /* 0x000000f048487836 */ /* 0x000fe20000000000 */
[----:B----4-:R-:W-:Y:S01]  /*8cf0*/  LOP3.LUT R0, R44, 0xffffe000, RZ, 0xc0, !PT ;  /* 0xffffe0002c007812 */ /* 0x010fe200078ec0ff */
[----:B------:R-:W-:Y:S01]  /*8d00*/  BSSY.RECONVERGENT B0, `(.L_x_147) ;  /* 0x000005f000007945 */ /* 0x000fe20003800200 */
[----:B---3--:R-:W-:Y:S02]  /*8d10*/  LOP3.LUT R2, R45, 0xffffe000, RZ, 0xc0, !PT ;  /* 0xffffe0002d027812 */ /* 0x008fe400078ec0ff */
[----:B------:R-:W-:Y:S02]  /*8d20*/  LOP3.LUT R3, R46, 0xffffe000, RZ, 0xc0, !PT ;  /* 0xffffe0002e037812 */ /* 0x000fe400078ec0ff */
[----:B------:R-:W-:Y:S02]  /*8d30*/  LOP3.LUT R20, R47, 0xffffe000, RZ, 0xc0, !PT ;  /* 0xffffe0002f147812 */ /* 0x000fe400078ec0ff */
[----:B------:R-:W-:Y:S02]  /*8d40*/  LOP3.LUT R21, R40, 0xffffe000, RZ, 0xc0, !PT ;  /* 0xffffe00028157812 */ /* 0x000fe400078ec0ff */
[----:B------:R-:W-:Y:S01]  /*8d50*/  LOP3.LUT R25, R41, 0xffffe000, RZ, 0xc0, !PT ;  /* 0xffffe00029197812 */ /* 0x000fe200078ec0ff */
[----:B------:R-:W1:Y:S01]  /*8d60*/  LDTM.x16 R4, tmem[UR4+0x30] ;  /* 0x00003004000479ee */ /* 0x000e620008240000 */
[----:B------:R-:W-:Y:S01]  /*8d70*/  LOP3.LUT R27, R42, 0xffffe000, RZ, 0xc0, !PT ;  /* 0xffffe0002a1b7812 */ /* 0x000fe200078ec0ff */
[----:B------:R-:W-:Y:S01]  /*8d80*/  NOP ;  /* 0x0000000000007918 */ /* 0x000fe20000000000 */
[----:B------:R-:W-:Y:S02]  /*8d90*/  LOP3.LUT R28, R43, 0xffffe000, RZ, 0xc0, !PT ;  /* 0xffffe0002b1c7812 */ /* 0x000fe400078ec0ff */
[----:B------:R-:W-:Y:S02]  /*8da0*/  LOP3.LUT R72, R72, 0xfefffff8, RZ, 0xc0, !PT ;  /* 0xfefffff848487812 */ /* 0x000fe400078ec0ff */
[----:B------:R-:W-:Y:S02]  /*8db0*/  LOP3.LUT R29, R32, 0xffffe000, RZ, 0xc0, !PT ;  /* 0xffffe000201d7812 */ /* 0x000fe400078ec0ff */
[----:B------:R-:W-:Y:S01]  /*8dc0*/  LOP3.LUT R30, R33, 0xffffe000, RZ, 0xc0, !PT ;  /* 0xffffe000211e7812 */ /* 0x000fe200078ec0ff */
[----:B-1----:R1:W-:Y:S01]  /*8dd0*/  SYNCS.ARRIVE.TRANS64.RED.A1T0 RZ, [R72+URZ], RZ ;  /* 0x000000ff48ff79a7 */ /* 0x0023e200081004ff */
[----:B------:R-:W-:Y:S02]  /*8de0*/  LOP3.LUT R31, R34, 0xffffe000, RZ, 0xc0, !PT ;  /* 0xffffe000221f7812 */ /* 0x000fe400078ec0ff */
[----:B------:R-:W-:Y:S02]  /*8df0*/  LOP3.LUT R32, R35, 0xffffe000, RZ, 0xc0, !PT ;  /* 0xffffe00023207812 */ /* 0x000fe400078ec0ff */
[----:B------:R-:W-:Y:S02]  /*8e00*/  LOP3.LUT R33, R36, 0xffffe000, RZ, 0xc0, !PT ;  /* 0xffffe00024217812 */ /* 0x000fe400078ec0ff */
[----:B------:R-:W-:Y:S02]  /*8e10*/  LOP3.LUT R34, R37, 0xffffe000, RZ, 0xc0, !PT ;  /* 0xffffe00025227812 */ /* 0x000fe400078ec0ff */
[----:B------:R-:W-:Y:S02]  /*8e20*/  LOP3.LUT R35, R38, 0xffffe000, RZ, 0xc0, !PT ;  /* 0xffffe00026237812 */ /* 0x000fe400078ec0ff */
[----:B------:R-:W-:Y:S01]  /*8e30*/  LOP3.LUT R36, R39, 0xffffe000, RZ, 0xc0, !PT ;  /* 0xffffe00027247812 */ /* 0x000fe200078ec0ff */
[C---:B------:R-:W-:Y:S01]  /*8e40*/  FMUL R4, R24.reuse, R4 ;  /* 0x0000000418047220 */ /* 0x040fe20000400000 */
[C---:B------:R-:W-:Y:S01]  /*8e50*/  FMUL R5, R24.reuse, R5 ;  /* 0x0000000518057220 */ /* 0x040fe20000400000 */
[C---:B------:R-:W-:Y:S01]  /*8e60*/  FMUL R6, R24.reuse, R6 ;  /* 0x0000000618067220 */ /* 0x040fe20000400000 */
[----:B------:R-:W-:Y:S01]  /*8e70*/  FMUL R7, R24, R7 ;  /* 0x0000000718077220 */ /* 0x000fe20000400000 */
[C---:B------:R-:W-:Y:S01]  /*8e80*/  FFMA R4, R26.reuse, R0, R4 ;  /* 0x000000001a047223 */ /* 0x040fe20000000004 */
[C---:B------:R-:W-:Y:S01]  /*8e90*/  FFMA R5, R26.reuse, R2, R5 ;  /* 0x000000021a057223 */ /* 0x040fe20000000005 */
[C---:B------:R-:W-:Y:S01]  /*8ea0*/  FFMA R6, R26.reuse, R3, R6 ;  /* 0x000000031a067223 */ /* 0x040fe20000000006 */
[----:B------:R-:W-:Y:S01]  /*8eb0*/  FFMA R7, R26, R20, R7 ;  /* 0x000000141a077223 */ /* 0x000fe20000000007 */
[C---:B------:R-:W-:Y:S01]  /*8ec0*/  FMUL R8, R24.reuse, R8 ;  /* 0x0000000818087220 */ /* 0x040fe20000400000 */
[C---:B------:R-:W-:Y:S01]  /*8ed0*/  FMUL R9, R24.reuse, R9 ;  /* 0x0000000918097220 */ /* 0x040fe20000400000 */
[C---:B------:R-:W-:Y:S01]  /*8ee0*/  FMUL R10, R24.reuse, R10 ;  /* 0x0000000a180a7220 */ /* 0x040fe20000400000 */
[----:B------:R-:W-:Y:S01]  /*8ef0*/  FMUL R11, R24, R11 ;  /* 0x0000000b180b7220 */ /* 0x000fe20000400000 */
[----:B------:R-:W-:Y:S01]  /*8f00*/  F2FP.TF32.F32.PACK_B R4, R4 ;  /* 0x00000004ff04723e */ /* 0x000fe200024050ff */
[C---:B------:R-:W-:Y:S01]  /*8f10*/  FFMA R8, R26.reuse, R21, R8 ;  /* 0x000000151a087223 */ /* 0x040fe20000000008 */
[----:B------:R-:W-:Y:S01]  /*8f20*/  F2FP.TF32.F32.PACK_B R5, R5 ;  /* 0x00000005ff05723e */ /* 0x000fe200024050ff */
[C---:B------:R-:W-:Y:S01]  /*8f30*/  FFMA R9, R26.reuse, R25, R9 ;  /* 0x000000191a097223 */ /* 0x040fe20000000009 */
[----:B------:R-:W-:Y:S01]  /*8f40*/  F2FP.TF32.F32.PACK_B R6, R6 ;  /* 0x00000006ff06723e */ /* 0x000fe200024050ff */
[C---:B------:R-:W-:Y:S01]  /*8f50*/  FFMA R10, R26.reuse, R27, R10 ;  /* 0x0000001b1a0a7223 */ /* 0x040fe2000000000a */
[----:B------:R-:W-:Y:S01]  /*8f60*/  F2FP.TF32.F32.PACK_B R7, R7 ;  /* 0x00000007ff07723e */ /* 0x000fe200024050ff */
[----:B------:R-:W-:Y:S01]  /*8f70*/  FFMA R11, R26, R28, R11 ;  /* 0x0000001c1a0b7223 */ /* 0x000fe2000000000b */
[C---:B------:R-:W-:Y:S01]  /*8f80*/  FMUL R12, R24.reuse, R12 ;  /* 0x0000000c180c7220 */ /* 0x040fe20000400000 */
[----:B------:R-:W-:Y:S01]  /*8f90*/  F2FP.TF32.F32.PACK_B R8, R8 ;  /* 0x00000008ff08723e */ /* 0x000fe200024050ff */
[C---:B------:R-:W-:Y:S01]  /*8fa0*/  FMUL R13, R24.reuse, R13 ;  /* 0x0000000d180d7220 */ /* 0x040fe20000400000 */
[----:B------:R1:W-:Y:S01]  /*8fb0*/  STS.128 [R68+0x6000], R4 ;  /* 0x0060000444007388 */ /* 0x0003e20000000c00 */
        /* <DEDUP_REMOVED lines=8> */
[----:B------:R-:W-:Y:S01]  /*9040*/  FFMA R15, R26, R32, R15 ;  /* 0x000000201a0f7223 */ /* 0x000fe2000000000f */
[C---:B------:R-:W-:Y:S01]  /*9050*/  FMUL R16, R24.reuse, R16 ;  /* 0x0000001018107220 */ /* 0x040fe20000400000 */
[----:B------:R-:W-:Y:S01]  /*9060*/  F2FP.TF32.F32.PACK_B R12, R12 ;  /* 0x0000000cff0c723e */ /* 0x000fe200024050ff */
[----:B------:R1:W-:Y:S01]  /*9070*/  STS.128 [R67+0x6010], R8 ;  /* 0x0060100843007388 */ /* 0x0003e20000000c00 */
        /* <DEDUP_REMOVED lines=10> */
[----:B------:R-:W-:Y:S02]  /*9120*/  F2FP.TF32.F32.PACK_B R16, R16 ;  /* 0x00000010ff10723e */ /* 0x000fe400024050ff */
[----:B------:R1:W-:Y:S01]  /*9130*/  STS.128 [R66+0x6020], R12 ;  /* 0x0060200c42007388 */ /* 0x0003e20000000c00 */
[----:B------:R-:W-:Y:S02]  /*9140*/  F2FP.TF32.F32.PACK_B R17, R17 ;  /* 0x00000011ff11723e */ /* 0x000fe400024050ff */
        /* <DEDUP_REMOVED lines=26> */
.L_x_148:
[----:B------:R-:W-:Y:S05]  /*92f0*/  BSYNC.RECONVERGENT B0 ;  /* 0x0000000000007941 */ /* 0x000fea0003800200 */
.L_x_147:
[----:B------:R-:W-:Y:S01]  /*9300*/  BAR.SYNC.DEFER_BLOCKING 0x1, 0x80 ;  /* 0x0042000000007b1d */ /* 0x000fe20000010000 */
[----:B------:R-:W-:Y:S01]  /*9310*/  UISETP.NE.AND UP0, UPT, UR52, -0x4, UPT ;  /* 0xfffffffc3400788c */ /* 0x000fe2000bf05270 */
[----:B------:R-:W-:Y:S08]  /*9320*/  IADD3 R22, PT, PT, R22, 0x1, RZ ;  /* 0x0000000116167810 */ /* 0x000ff00007ffe0ff */
[----:B------:R-:W-:Y:S05]  /*9330*/  BRA.U !UP0, `(.L_x_149) ;  /* 0x0000000108287547 */ /* 0x000fea000b800000 */
[----:B------:R-:W-:Y:S01]  /*9340*/  ISETP.NE.AND P0, PT, R71, RZ, PT ;  /* 0x000000ff4700720c */ /* 0x000fe20003f05270 */
[----:B------:R-:W-:Y:S01]  /*9350*/  IMAD.U32 R2, RZ, RZ, UR46 ;  /* 0x0000002eff027e24 */ /* 0x000fe2000f8e00ff */
[----:B------:R-:W-:Y:S01]  /*9360*/  UIADD3 UR4, UPT, UPT, UR46, 0x1, URZ ;  /* 0x000000012e047890 */ /* 0x000fe2000fffe0ff */
[----:B------:R-:W-:Y:S03]  /*9370*/  IMAD.U32 R0, RZ, RZ, UR47 ;  /* 0x0000002fff007e24 */ /* 0x000fe6000f8e00ff */
[----:B------:R-:W-:Y:S04]  /*9380*/  UISETP.NE.AND UP0, UPT, UR4, 0x4, UPT ;  /* 0x000000040400788c */ /* 0x000fe8000bf05270 */
[----:B------:R-:W-:Y:S03]  /*9390*/  USEL UR46, UR4, URZ, UP0 ;  /* 0x000000ff042e7287 */ /* 0x000fe60008000000 */
[----:B------:R-:W-:Y:S05]  /*93a0*/  @P0 LEA R2, R2, UR43, 0x3 ;  /* 0x0000002b02020c11 */ /* 0x000fea000f8e18ff */
[----:B------:R-:W-:Y:S05]  /*93b0*/  @P0 VIADD R2, R2, 0x80 ;  /* 0x0000008002020836 */ /* 0x000fea0000000000 */
[----:B------:R-:W-:Y:S04]  /*93c0*/  @P0 PRMT R0, R0, 0x654, R2 ;  /* 0x0000065400000816 */ /* 0x000fe80000000002 */
[----:B------:R3:W-:Y:S03]  /*93d0*/  @P0 SYNCS.ARRIVE.TRANS64.RED.A1T0 RZ, [R0+URZ], RZ ;  /* 0x000000ff00ff09a7 */ /* 0x0007e600081004ff */
.L_x_149:
[----:B------:R-:W-:Y:S01]  /*93e0*/  R2UR UR4, R58 ;  /* 0x000000003a0472ca */ /* 0x000fe200000e0000 */
[----:B------:R-:W-:Y:S01]  /*93f0*/  UISETP.NE.AND UP0, UPT, UR62, URZ, UPT ;  /* 0x000000ff3e00728c */ /* 0x000fe2000bf05270 */
[----:B------:R-:W-:Y:S01]  /*9400*/  ISETP.NE.AND P0, PT, R61, 0x2, PT ;  /* 0x000000023d00780c */ /* 0x000fe20003f05270 */
[----:B------:R-:W-:Y:S01]  /*9410*/  UIADD3 UR20, UPT, UPT, UR37, UR63, URZ ;  /* 0x0000003f25147290 */ /* 0x000fe2000fffe0ff */
[----:B------:R-:W-:Y:S01]  /*9420*/  ISETP.NE.AND P1, PT, R22, 0x4, PT ;  /* 0x000000041600780c */ /* 0x000fe20003f25270 */
[----:B------:R-:W-:Y:S01]  /*9430*/  UIADD3 UR52, UPT, UPT, UR52, 0x4, URZ ;  /* 0x0000000434347890 */ /* 0x000fe2000fffe0ff */
[----:B------:R-:W-:Y:S01]  /*9440*/  SEL R2, RZ, 0x1, P0 ;  /* 0x00000001ff027807 */ /* 0x000fe20000000000 */
[----:B------:R-:W-:Y:S01]  /*9450*/  UMOV UR36, UR61 ;  /* 0x0000003d00247c82 */ /* 0x000fe20008000000 */
[----:B---3--:R-:W-:Y:S02]  /*9460*/  SEL R0, RZ, 0x1, P1 ;  /* 0x00000001ff007807 */ /* 0x008fe40000800000 */
[----:B------:R-:W-:Y:S02]  /*9470*/  LOP3.LUT R63, R63, R2, RZ, 0x3c, !PT ;  /* 0x000000023f3f7212 */ /* 0x000fe400078e3cff */
[----:B------:R-:W-:Y:S01]  /*9480*/  LOP3.LUT R64, R64, R0, RZ, 0x3c, !PT ;  /* 0x0000000040407212 */ /* 0x000fe200078e3cff */
[----:B------:R-:W-:Y:S01]  /*9490*/  UIADD3 UR24, UPT, UPT, UR38, UR4, URZ ;  /* 0x0000000426187290 */ /* 0x000fe2000fffe0ff */
[----:B------:R-:W-:Y:S02]  /*94a0*/  SEL R61, R61, RZ, P0 ;  /* 0x000000ff3d3d7207 */ /* 0x000fe40000000000 */
[----:B------:R-:W-:Y:S01]  /*94b0*/  SEL R22, R22, RZ, P1 ;  /* 0x000000ff16167207 */ /* 0x000fe20000800000 */
[----:B------:R-:W-:Y:S08]  /*94c0*/  BRA.U UP0, `(.L_x_150) ;  /* 0xffffffc900ac7547 */ /* 0x000ff0000b83ffff */
[----:B------:R-:W3:Y:S01]  /*94d0*/  LDCU.64 UR4, c[0x0][0x888] ;  /* 0x00011100ff0477ac */ /* 0x000ee20008000a00 */
[----:B------:R-:W4:Y:S01]  /*94e0*/  LDCU.64 UR6, c[0x0][0x890] ;  /* 0x00011200ff0677ac */ /* 0x000f220008000a00 */
[----:B---3--:R-:W-:Y:S02]  /*94f0*/  ISETP.NE.U32.AND P2, PT, RZ, UR4, PT ;  /* 0x00000004ff007c0c */ /* 0x008fe4000bf45070 */
[----:B----4-:R-:W-:Y:S02]  /*9500*/  ISETP.NE.U32.AND P1, PT, RZ, UR6, PT ;  /* 0x00000006ff007c0c */ /* 0x010fe4000bf25070 */
[----:B------:R-:W-:Y:S02]  /*9510*/  ISETP.NE.AND.EX P2, PT, RZ, UR5, PT, P2 ;  /* 0x00000005ff007c0c */ /* 0x000fe4000bf45320 */
[----:B------:R-:W-:-:S13]  /*9520*/  ISETP.NE.AND.EX P0, PT, RZ, UR7, PT, P1 ;  /* 0x00000007ff007c0c */ /* 0x000fda000bf05310 */
[----:B------:R-:W-:Y:S05]  /*9530*/  @P2 BRA P0, `(.L_x_151) ;  /* 0x00000000003c2947 */ /* 0x000fea0000000000 */
[----:B------:R-:W-:-:S13]  /*9540*/  ISETP.NE.AND.EX P1, PT, RZ, UR7, PT, P1 ;  /* 0x00000007ff007c0c */ /* 0x000fda000bf25310 */
[----:B------:R-:W-:Y:S05]  /*9550*/  @P1 BRA `(.L_x_152) ;  /* 0x00000000000c1947 */ /* 0x000fea0003800000 */
[----:B------:R-:W-:-:S13]  /*9560*/  FSETP.NEU.AND P0, PT, R26, RZ, PT ;  /* 0x000000ff1a00720b */ /* 0x000fda0003f0d000 */
[----:B------:R-:W-:Y:S05]  /*9570*/  @!P0 EXIT ;  /* 0x000000000000894d */ /* 0x000fea0003800000 */
[----:B------:R-:W-:Y:S05]  /*9580*/  BRA `(.L_x_151) ;  /* 0x0000000000287947 */ /* 0x000fea0003800000 */
.L_x_152:
[----:B------:R-:W-:Y:S01]  /*9590*/  ISETP.NE.AND P0, PT, R60, RZ, PT ;  /* 0x000000ff3c00720c */ /* 0x000fe20003f05270 */
[----:B------:R-:W-:-:S12]  /*95a0*/  BSSY.RECONVERGENT B0, `(.L_x_151) ;  /* 0x0000008000007945 */ /* 0x000fd80003800200 */
[----:B------:R-:W-:Y:S05]  /*95b0*/  @P0 BRA `(.L_x_153) ;  /* 0x0000000000100947 */ /* 0x000fea0003800000 */
[----:B------:R-:W-:-:S04]  /*95c0*/  ISETP.NE.U32.AND P0, PT, RZ, UR4, PT ;  /* 0x00000004ff007c0c */ /* 0x000fc8000bf05070 */
[----:B------:R-:W-:-:S13]  /*95d0*/  ISETP.NE.AND.EX P0, PT, RZ, UR5, PT, P0 ;  /* 0x00000005ff007c0c */ /* 0x000fda000bf05300 */
[----:B------:R-:W-:Y:S05]  /*95e0*/  @!P0 EXIT ;  /* 0x000000000000894d */ /* 0x000fea0003800000 */
[----:B------:R-:W-:Y:S05]  /*95f0*/  BRA `(.L_x_154) ;  /* 0x0000000000087947 */ /* 0x000fea0003800000 */
.L_x_153:
[----:B------:R-:W-:-:S13]  /*9600*/  FSETP.NEU.AND P0, PT, R26, RZ, PT ;  /* 0x000000ff1a00720b */ /* 0x000fda0003f0d000 */
[----:B------:R-:W-:Y:S05]  /*9610*/  @!P0 EXIT ;  /* 0x000000000000894d */ /* 0x000fea0003800000 */
.L_x_154:
[----:B------:R-:W-:Y:S05]  /*9620*/  BSYNC.RECONVERGENT B0 ;  /* 0x0000000000007941 */ /* 0x000fea0003800200 */
.L_x_151:
[----:B------:R-:W-:Y:S01]  /*9630*/  ULEA UR6, UR46, UR43, 0x3 ;  /* 0x0000002b2e067291 */ /* 0x000fe2000f8e18ff */
[----:B------:R-:W-:-:S04]  /*9640*/  DEPBAR.LE SB0, 0x0 ;  /* 0x000080000000791a */ /* 0x000fc80000000000 */
[----:B------:R-:W-:-:S04]  /*9650*/  UIADD3 UR6, UPT, UPT, UR6, 0x80, URZ ;  /* 0x0000008006067890 */ /* 0x000fc8000fffe0ff */
[----:B------:R-:W-:-:S09]  /*9660*/  UPRMT UR6, UR47, 0x654, UR6 ;  /* 0x000006542f067896 */ /* 0x000fd20008000006 */
[----:B------:R-:W-:Y:S01]  /*9670*/  SYNCS.ARRIVE.TRANS64.RED.A1T0 RZ, [UR6], RZ ;  /* 0x000000ffffff79a7 */ /* 0x000fe20008100406 */
[----:B------:R-:W-:Y:S05]  /*9680*/  EXIT ;  /* 0x000000000000794d */ /* 0x000fea0003800000 */
.L_x_24:
[----:B--2---:R2:W3:Y:S02]  /*9690*/  SYNCS.PHASECHK.TRANS64.TRYWAIT P0, [R0+URZ+0x120], R2 ;  /* 0x00012002000075a7 */ /* 0x0044e400080011ff */
[----:B---3--:R-:W-:Y:S05]  /*96a0*/  @!P0 NANOSLEEP.SYNCS 0x989680 ;  /* 0x009896800000895d */ /* 0x008fea0003900000 */
[----:B------:R-:W3:Y:S02]  /*96b0*/  @!P0 SYNCS.PHASECHK.TRANS64 P0, [R0+URZ+0x120], R2 ;  /* 0x00012002000085a7 */ /* 0x000ee400080010ff */
[----:B---3--:R-:W-:Y:S05]  /*96c0*/  @!P0 BRA `(.L_x_24) ;  /* 0xfffffffc00f08947 */ /* 0x008fea000383ffff */
[----:B------:R-:W-:Y:S05]  /*96d0*/  BRA `(.L_x_155) ;  /* 0xffffff8000f87947 */ /* 0x000fea000383ffff */
.L_x_27:
[----:B-1----:R-:W-:-:S07]  /*96e0*/  MOV R0, UR5 ;  /* 0x0000000500007c02 */ /* 0x002fce0008000f00 */
.L_x_156:
[----:B-1----:R1:W2:Y:S02]  /*96f0*/  SYNCS.PHASECHK.TRANS64.TRYWAIT P0, [R0+URZ+0x30], R3 ;  /* 0x00003003000075a7 */ /* 0x0022a400080011ff */
[----:B--2---:R-:W-:Y:S05]  /*9700*/  @!P0 NANOSLEEP.SYNCS 0x989680 ;  /* 0x009896800000895d */ /* 0x004fea0003900000 */
[----:B------:R-:W2:Y:S02]  /*9710*/  @!P0 SYNCS.PHASECHK.TRANS64 P0, [R0+URZ+0x30], R3 ;  /* 0x00003003000085a7 */ /* 0x000ea400080010ff */
[----:B--2---:R-:W-:Y:S05]  /*9720*/  @!P0 BRA `(.L_x_156) ;  /* 0xfffffffc00f08947 */ /* 0x004fea000383ffff */
[----:B------:R-:W-:Y:S05]  /*9730*/  BRA `(.L_x_26) ;  /* 0xffffff8400507947 */ /* 0x000fea000383ffff */
.L_x_36:
[----:B-1----:R-:W-:-:S07]  /*9740*/  MOV R0, UR6 ;  /* 0x0000000600007c02 */ /* 0x002fce0008000f00 */
.L_x_157:
[----:B-1----:R1:W2:Y:S02]  /*9750*/  SYNCS.PHASECHK.TRANS64.TRYWAIT P0, [R0+URZ+0x30], R3 ;  /* 0x00003003000075a7 */ /* 0x0022a400080011ff */
[----:B--2---:R-:W-:Y:S05]  /*9760*/  @!P0 NANOSLEEP.SYNCS 0x989680 ;  /* 0x009896800000895d */ /* 0x004fea0003900000 */
[----:B------:R-:W2:Y:S02]  /*9770*/  @!P0 SYNCS.PHASECHK.TRANS64 P0, [R0+URZ+0x30], R3 ;  /* 0x00003003000085a7 */ /* 0x000ea400080010ff */
[----:B--2---:R-:W-:Y:S05]  /*9780*/  @!P0 BRA `(.L_x_157) ;  /* 0xfffffffc00f08947 */ /* 0x004fea000383ffff */
[----:B------:R-:W-:Y:S05]  /*9790*/  BRA `(.L_x_35) ;  /* 0xffffff88005c7947 */ /* 0x000fea000383ffff */
.L_x_43:
[----:B-1----:R1:W4:Y:S02]  /*97a0*/  SYNCS.PHASECHK.TRANS64.TRYWAIT P0, [R3+URZ+0xb0], R0 ;  /* 0x0000b000030075a7 */ /* 0x00232400080011ff */
[----:B----4-:R-:W-:Y:S05]  /*97b0*/  @!P0 NANOSLEEP.SYNCS 0x989680 ;  /* 0x009896800000895d */ /* 0x010fea0003900000 */
[----:B------:R-:W4:Y:S02]  /*97c0*/  @!P0 SYNCS.PHASECHK.TRANS64 P0, [R3+URZ+0xb0], R0 ;  /* 0x0000b000030085a7 */ /* 0x000f2400080010ff */
[----:B----4-:R-:W-:Y:S05]  /*97d0*/  @!P0 BRA `(.L_x_43) ;  /* 0xfffffffc00f08947 */ /* 0x010fea000383ffff */
[----:B------:R-:W-:Y:S05]  /*97e0*/  BRA `(.L_x_158) ;  /* 0xffffff8c00487947 */ /* 0x000fea000383ffff */
.L_x_47:
[----:B------:R-:W-:-:S07]  /*97f0*/  MOV R0, UR4 ;  /* 0x0000000400007c02 */ /* 0x000fce0008000f00 */
.L_x_159:
[----:B-1----:R1:W2:Y:S02]  /*9800*/  SYNCS.PHASECHK.TRANS64.TRYWAIT P0, [R0+URZ], R2 ;  /* 0x00000002000075a7 */ /* 0x0022a400080011ff */
[----:B--2---:R-:W-:Y:S05]  /*9810*/  @!P0 NANOSLEEP.SYNCS 0x989680 ;  /* 0x009896800000895d */ /* 0x004fea0003900000 */
[----:B------:R-:W2:Y:S02]  /*9820*/  @!P0 SYNCS.PHASECHK.TRANS64 P0, [R0+URZ], R2 ;  /* 0x00000002000085a7 */ /* 0x000ea400080010ff */
[----:B--2---:R-:W-:Y:S05]  /*9830*/  @!P0 BRA `(.L_x_159) ;  /* 0xfffffffc00f08947 */ /* 0x004fea000383ffff */
[----:B------:R-:W-:Y:S05]  /*9840*/  BRA `(.L_x_160) ;  /* 0xffffff9000f07947 */ /* 0x000fea000383ffff */
.L_x_48:
[----:B------:R-:W-:-:S07]  /*9850*/  MOV R0, UR5 ;  /* 0x0000000500007c02 */ /* 0x000fce0008000f00 */
.L_x_161:
[----:B-1----:R1:W2:Y:S02]  /*9860*/  SYNCS.PHASECHK.TRANS64.TRYWAIT P0, [R0+URZ], R3 ;  /* 0x00000003000075a7 */ /* 0x0022a400080011ff */
[----:B--2---:R-:W-:Y:S05]  /*9870*/  @!P0 NANOSLEEP.SYNCS 0x989680 ;  /* 0x009896800000895d */ /* 0x004fea0003900000 */
[----:B------:R-:W2:Y:S02]  /*9880*/  @!P0 SYNCS.PHASECHK.TRANS64 P0, [R0+URZ], R3 ;  /* 0x00000003000085a7 */ /* 0x000ea400080010ff */
[----:B--2---:R-:W-:Y:S05]  /*9890*/  @!P0 BRA `(.L_x_161) ;  /* 0xfffffffc00f08947 */ /* 0x004fea000383ffff */
[----:B------:R-:W-:Y:S05]  /*98a0*/  BRA `(.L_x_162) ;  /* 0xffffff9000fc7947 */ /* 0x000fea000383ffff */
.L_x_49:
[----:B------:R-:W-:-:S07]  /*98b0*/  MOV R0, UR5 ;  /* 0x0000000500007c02 */ /* 0x000fce0008000f00 */
.L_x_163:
[----:B-1----:R1:W2:Y:S02]  /*98c0*/  SYNCS.PHASECHK.TRANS64.TRYWAIT P0, [R0+URZ], R3 ;  /* 0x00000003000075a7 */ /* 0x0022a400080011ff */
[----:B--2---:R-:W-:Y:S05]  /*98d0*/  @!P0 NANOSLEEP.SYNCS 0x989680 ;  /* 0x009896800000895d */ /* 0x004fea0003900000 */
[----:B------:R-:W2:Y:S02]  /*98e0*/  @!P0 SYNCS.PHASECHK.TRANS64 P0, [R0+URZ], R3 ;  /* 0x00000003000085a7 */ /* 0x000ea400080010ff */
[----:B--2---:R-:W-:Y:S05]  /*98f0*/  @!P0 BRA `(.L_x_163) ;  /* 0xfffffffc00f08947 */ /* 0x004fea000383ffff */
[----:B------:R-:W-:Y:S05]  /*9900*/  BRA `(.L_x_164) ;  /* 0xffffff9400087947 */ /* 0x000fea000383ffff */
.L_x_50:
[----:B------:R-:W-:-:S07]  /*9910*/  MOV R0, UR5 ;  /* 0x0000000500007c02 */ /* 0x000fce0008000f00 */
.L_x_165:
[----:B-1----:R1:W2:Y:S02]  /*9920*/  SYNCS.PHASECHK.TRANS64.TRYWAIT P0, [R0+URZ], R3 ;  /* 0x00000003000075a7 */ /* 0x0022a400080011ff */
[----:B--2---:R-:W-:Y:S05]  /*9930*/  @!P0 NANOSLEEP.SYNCS 0x989680 ;  /* 0x009896800000895d */ /* 0x004fea0003900000 */
[----:B------:R-:W2:Y:S02]  /*9940*/  @!P0 SYNCS.PHASECHK.TRANS64 P0, [R0+URZ], R3 ;  /* 0x00000003000085a7 */ /* 0x000ea400080010ff */
[----:B--2---:R-:W-:Y:S05]  /*9950*/  @!P0 BRA `(.L_x_165) ;  /* 0xfffffffc00f08947 */ /* 0x004fea000383ffff */
[----:B------:R-:W-:Y:S05]  /*9960*/  BRA `(.L_x_166) ;  /* 0xffffff9400147947 */ /* 0x000fea000383ffff */
.L_x_51:
[----:B------:R-:W-:-:S07]  /*9970*/  MOV R0, UR5 ;  /* 0x0000000500007c02 */ /* 0x000fce0008000f00 */
.L_x_167:
[----:B-1----:R1:W2:Y:S02]  /*9980*/  SYNCS.PHASECHK.TRANS64.TRYWAIT P0, [R0+URZ], R3 ;  /* 0x00000003000075a7 */ /* 0x0022a400080011ff */
[----:B--2---:R-:W-:Y:S05]  /*9990*/  @!P0 NANOSLEEP.SYNCS 0x989680 ;  /* 0x009896800000895d */ /* 0x004fea0003900000 */
[----:B------:R-:W2:Y:S02]  /*99a0*/  @!P0 SYNCS.PHASECHK.TRANS64 P0, [R0+URZ], R3 ;  /* 0x00000003000085a7 */ /* 0x000ea400080010ff */
[----:B--2---:R-:W-:Y:S05]  /*99b0*/  @!P0 BRA `(.L_x_167) ;  /* 0xfffffffc00f08947 */ /* 0x004fea000383ffff */
[----:B------:R-:W-:Y:S05]  /*99c0*/  BRA `(.L_x_168) ;  /* 0xffffff9400207947 */ /* 0x000fea000383ffff */
.L_x_54:
[----:B--2---:R2:W3:Y:S02]  /*99d0*/  SYNCS.PHASECHK.TRANS64.TRYWAIT P0, [R2+URZ+0x110], R4 ;  /* 0x00011004020075a7 */ /* 0x0044e400080011ff */
[----:B---3--:R-:W-:Y:S05]  /*99e0*/  @!P0 NANOSLEEP.SYNCS 0x989680 ;  /* 0x009896800000895d */ /* 0x008fea0003900000 */
[----:B------:R-:W3:Y:S02]  /*99f0*/  @!P0 SYNCS.PHASECHK.TRANS64 P0, [R2+URZ+0x110], R4 ;  /* 0x00011004020085a7 */ /* 0x000ee400080010ff */
[----:B---3--:R-:W-:Y:S05]  /*9a00*/  @!P0 BRA `(.L_x_54) ;  /* 0xfffffffc00f08947 */ /* 0x008fea000383ffff */
[----:B------:R-:W-:Y:S05]  /*9a10*/  BRA `(.L_x_169) ;  /* 0xffffff94007c7947 */ /* 0x000fea000383ffff */
.L_x_55:
[----:B------:R-:W-:-:S07]  /*9a20*/  MOV R2, UR4 ;  /* 0x0000000400027c02 */ /* 0x000fce0008000f00 */
.L_x_170:
[----:B--2---:R2:W3:Y:S02]  /*9a30*/  SYNCS.PHASECHK.TRANS64.TRYWAIT P0, [R2+URZ+0xc0], R5 ;  /* 0x0000c005020075a7 */ /* 0x0044e400080011ff */
[----:B---3--:R-:W-:Y:S05]  /*9a40*/  @!P0 NANOSLEEP.SYNCS 0x989680 ;  /* 0x009896800000895d */ /* 0x008fea0003900000 */
[----:B------:R-:W3:Y:S02]  /*9a50*/  @!P0 SYNCS.PHASECHK.TRANS64 P0, [R2+URZ+0xc0], R5 ;  /* 0x0000c005020085a7 */ /* 0x000ee400080010ff */
[----:B---3--:R-:W-:Y:S05]  /*9a60*/  @!P0 BRA `(.L_x_170) ;  /* 0xfffffffc00f08947 */ /* 0x008fea000383ffff */
[----:B------:R-:W-:Y:S05]  /*9a70*/  BRA `(.L_x_171) ;  /* 0xffffff94008c7947 */ /* 0x000fea000383ffff */
.L_x_56:
[----:B--2---:R2:W3:Y:S02]  /*9a80*/  SYNCS.PHASECHK.TRANS64.TRYWAIT P1, [R2+URZ+0xb0], R4 ;  /* 0x0000b004020075a7 */ /* 0x0044e400080211ff */
[----:B---3--:R-:W-:Y:S05]  /*9a90*/  @!P1 NANOSLEEP.SYNCS 0x989680 ;  /* 0x009896800000995d */ /* 0x008fea0003900000 */
[----:B------:R-:W3:Y:S02]  /*9aa0*/  @!P1 SYNCS.PHASECHK.TRANS64 P1, [R2+URZ+0xb0], R4 ;  /* 0x0000b004020095a7 */ /* 0x000ee400080210ff */
[----:B---3--:R-:W-:Y:S05]  /*9ab0*/  @!P1 BRA `(.L_x_56) ;  /* 0xfffffffc00f09947 */ /* 0x008fea000383ffff */
[----:B------:R-:W-:Y:S05]  /*9ac0*/  BRA `(.L_x_172) ;  /* 0xffffff9400bc7947 */ /* 0x000fea000383ffff */
.L_x_59:
[----:B------:R-:W-:-:S07]  /*9ad0*/  MOV R0, UR4 ;  /* 0x0000000400007c02 */ /* 0x000fce0008000f00 */
.L_x_173:
[----:B--2---:R2:W3:Y:S02]  /*9ae0*/  SYNCS.PHASECHK.TRANS64.TRYWAIT P0, [R0+URZ+0xc0], R2 ;  /* 0x0000c002000075a7 */ /* 0x0044e400080011ff */
[----:B---3--:R-:W-:Y:S05]  /*9af0*/  @!P0 NANOSLEEP.SYNCS 0x989680 ;  /* 0x009896800000895d */ /* 0x008fea0003900000 */
[----:B------:R-:W3:Y:S02]  /*9b00*/  @!P0 SYNCS.PHASECHK.TRANS64 P0, [R0+URZ+0xc0], R2 ;  /* 0x0000c002000085a7 */ /* 0x000ee400080010ff */
[----:B---3--:R-:W-:Y:S05]  /*9b10*/  @!P0 BRA `(.L_x_173) ;  /* 0xfffffffc00f08947 */ /* 0x008fea000383ffff */
[----:B------:R-:W-:Y:S05]  /*9b20*/  BRA `(.L_x_58) ;  /* 0xffffff9800107947 */ /* 0x000fea000383ffff */
.L_x_68:
[----:B--2---:R-:W-:-:S04]  /*9b30*/  MOV R5, UR5 ;  /* 0x0000000500057c02 */ /* 0x004fc80008000f00 */
[----:B------:R2:W3:Y:S03]  /*9b40*/  SYNCS.PHASECHK.TRANS64.TRYWAIT P0, [R5+URZ+0x8], R6 ;  /* 0x00000806050075a7 */ /* 0x0004e600080011ff */
[----:B---3--:R-:W-:Y:S05]  /*9b50*/  @!P0 NANOSLEEP.SYNCS 0x989680 ;  /* 0x009896800000895d */ /* 0x008fea0003900000 */
[----:B------:R-:W3:Y:S02]  /*9b60*/  @!P0 SYNCS.PHASECHK.TRANS64 P0, [R5+URZ+0x8], R6 ;  /* 0x00000806050085a7 */ /* 0x000ee400080010ff */
[----:B---3--:R-:W-:Y:S05]  /*9b70*/  @!P0 BRA `(.L_x_68) ;  /* 0xfffffffc00ec8947 */ /* 0x008fea000383ffff */
[----:B------:R-:W-:Y:S05]  /*9b80*/  BRA `(.L_x_67) ;  /* 0xffffff9800c47947 */ /* 0x000fea000383ffff */
.L_x_70:
[----:B------:R-:W-:Y:S01]  /*9b90*/  BSSY B0, `(.L_x_174) ;  /* 0x0000006000007945 */ /* 0x000fe20003800000 */
[----:B------:R-:W-:-:S07]  /*9ba0*/  MOV R15, 0xffffffff ;  /* 0xffffffff000f7802 */ /* 0x000fce0000000f00 */
[----:B-12--5:R-:W-:Y:S05]  /*9bb0*/  WARPSYNC.COLLECTIVE R15, `(.L_x_175) ;  /* 0x000000000f0c7348 */ /* 0x026fea0003c00000 */
[----:B------:R-:W-:Y:S02]  /*9bc0*/  ELECT P6, UR79, PT ;  /* 0x00000000004f782f */ /* 0x000fe400038c0000 */
[----:B------:R-:W-:Y:S01]  /*9bd0*/  MOV R14, UR79 ;  /* 0x0000004f000e7c02 */ /* 0x000fe20008000f00 */
[----:B-12--5:R-:W-:Y:S10]  /*9be0*/  ENDCOLLECTIVE ;  /* 0x000000000000791b */ /* 0x026ff40003800000 */
.L_x_175:
[----:B------:R-:W-:Y:S05]  /*9bf0*/  BSYNC B0 ;  /* 0x0000000000007941 */ /* 0x000fea0003800000 */
.L_x_174:
[----:B------:R-:W-:Y:S01]  /*9c00*/  PLOP3.LUT P0, PT, P6, PT, PT, 0x80, 0x8 ;  /* 0x000000000008781c */ /* 0x000fe2000370f070 */
[----:B------:R-:W-:-:S12]  /*9c10*/  BRA `(.L_x_176) ;  /* 0xffffff9800f07947 */ /* 0x000fd8000383ffff */
.L_x_72:
[----:B--2---:R-:W-:-:S04]  /*9c20*/  MOV R0, UR5 ;  /* 0x0000000500007c02 */ /* 0x004fc80008000f00 */
[----:B------:R2:W3:Y:S03]  /*9c30*/  SYNCS.PHASECHK.TRANS64.TRYWAIT P0, [R0+URZ+0x8], R4 ;  /* 0x00000804000075a7 */ /* 0x0004e600080011ff */
[----:B---3--:R-:W-:Y:S05]  /*9c40*/  @!P0 NANOSLEEP.SYNCS 0x989680 ;  /* 0x009896800000895d */ /* 0x008fea0003900000 */
[----:B------:R-:W3:Y:S02]  /*9c50*/  @!P0 SYNCS.PHASECHK.TRANS64 P0, [R0+URZ+0x8], R4 ;  /* 0x00000804000085a7 */ /* 0x000ee400080010ff */
[----:B---3--:R-:W-:Y:S05]  /*9c60*/  @!P0 BRA `(.L_x_72) ;  /* 0xfffffffc00ec8947 */ /* 0x008fea000383ffff */
[----:B------:R-:W-:Y:S05]  /*9c70*/  BRA `(.L_x_71) ;  /* 0xffffff9800f47947 */ /* 0x000fea000383ffff */
.L_x_73:
[----:B-1----:R1:W2:Y:S02]  /*9c80*/  SYNCS.PHASECHK.TRANS64.TRYWAIT P0, [R0+URZ+0xb0], R4 ;  /* 0x0000b004000075a7 */ /* 0x0022a400080011ff */
[----:B--2---:R-:W-:Y:S05]  /*9c90*/  @!P0 NANOSLEEP.SYNCS 0x989680 ;  /* 0x009896800000895d */ /* 0x004fea0003900000 */
[----:B------:R-:W2:Y:S02]  /*9ca0*/  @!P0 SYNCS.PHASECHK.TRANS64 P0, [R0+URZ+0xb0], R4 ;  /* 0x0000b004000085a7 */ /* 0x000ea400080010ff */
[----:B--2---:R-:W-:Y:S05]  /*9cb0*/  @!P0 BRA `(.L_x_73) ;  /* 0xfffffffc00f08947 */ /* 0x004fea000383ffff */
[----:B------:R-:W-:Y:S05]  /*9cc0*/  BRA `(.L_x_177) ;  /* 0xffffffa000007947 */ /* 0x000fea000383ffff */
.L_x_75:
[----:B------:R-:W-:-:S07]  /*9cd0*/  MOV R0, UR46 ;  /* 0x0000002e00007c02 */ /* 0x000fce0008000f00 */
.L_x_178:
[----:B-1----:R1:W2:Y:S02]  /*9ce0*/  SYNCS.PHASECHK.TRANS64.TRYWAIT P0, [R0+URZ+0xf0], R4 ;  /* 0x0000f004000075a7 */ /* 0x0022a400080011ff */
[----:B--2---:R-:W-:Y:S05]  /*9cf0*/  @!P0 NANOSLEEP.SYNCS 0x989680 ;  /* 0x009896800000895d */ /* 0x004fea0003900000 */
[----:B------:R-:W2:Y:S02]  /*9d00*/  @!P0 SYNCS.PHASECHK.TRANS64 P0, [R0+URZ+0xf0], R4 ;  /* 0x0000f004000085a7 */ /* 0x000ea400080010ff */
[----:B--2---:R-:W-:Y:S05]  /*9d10*/  @!P0 BRA `(.L_x_178) ;  /* 0xfffffffc00f08947 */ /* 0x004fea000383ffff */
[----:B------:R-:W-:Y:S05]  /*9d20*/  BRA `(.L_x_179) ;  /* 0xffffffa0004c7947 */ /* 0x000fea000383ffff */
.L_x_78:
[----:B------:R-:W-:Y:S07]  /*9d30*/  MOV R0, UR7 ;  /* 0x0000000700007c02 */ /* 0x000fee0008000f00 */
.L_x_180:
[----:B-1----:R1:W2:Y:S02]  /*9d40*/  SYNCS.PHASECHK.TRANS64.TRYWAIT P0, [R0+URZ], R4 ;  /* 0x00000004000075a7 */ /* 0x0022a400080011ff */
[----:B--2---:R-:W-:Y:S05]  /*9d50*/  @!P0 NANOSLEEP.SYNCS 0x989680 ;  /* 0x009896800000895d */ /* 0x004fea0003900000 */
[----:B------:R-:W2:Y:S02]  /*9d60*/  @!P0 SYNCS.PHASECHK.TRANS64 P0, [R0+URZ], R4 ;  /* 0x00000004000085a7 */ /* 0x000ea400080010ff */
[----:B--2---:R-:W-:Y:S05]  /*9d70*/  @!P0 BRA `(.L_x_180) ;  /* 0xfffffffc00f08947 */ /* 0x004fea000383ffff */
[----:B------:R-:W-:Y:S05]  /*9d80*/  BRA `(.L_x_77) ;  /* 0xffffffa000607947 */ /* 0x000fea000383ffff */
.L_x_82:
[----:B-1----:R-:W-:-:S07]  /*9d90*/  MOV R0, UR4 ;  /* 0x0000000400007c02 */ /* 0x002fce0008000f00 */
.L_x_181:
[----:B-1----:R1:W2:Y:S02]  /*9da0*/  SYNCS.PHASECHK.TRANS64.TRYWAIT P0, [R0+URZ], R2 ;  /* 0x00000002000075a7 */ /* 0x0022a400080011ff */
[----:B--2---:R-:W-:Y:S05]  /*9db0*/  @!P0 NANOSLEEP.SYNCS 0x989680 ;  /* 0x009896800000895d */ /* 0x004fea0003900000 */
[----:B------:R-:W2:Y:S02]  /*9dc0*/  @!P0 SYNCS.PHASECHK.TRANS64 P0, [R0+URZ], R2 ;  /* 0x00000002000085a7 */ /* 0x000ea400080010ff */
[----:B--2---:R-:W-:Y:S05]  /*9dd0*/  @!P0 BRA `(.L_x_181) ;  /* 0xfffffffc00f08947 */ /* 0x004fea000383ffff */
[----:B------:R-:W-:Y:S05]  /*9de0*/  BRA `(.L_x_182) ;  /* 0xffffffa400a47947 */ /* 0x000fea000383ffff */
.L_x_83:
[----:B------:R-:W-:-:S07]  /*9df0*/  MOV R0, UR5 ;  /* 0x0000000500007c02 */ /* 0x000fce0008000f00 */
.L_x_183:
[----:B-1----:R1:W2:Y:S02]  /*9e00*/  SYNCS.PHASECHK.TRANS64.TRYWAIT P0, [R0+URZ], R3 ;  /* 0x00000003000075a7 */ /* 0x0022a400080011ff */
[----:B--2---:R-:W-:Y:S05]  /*9e10*/  @!P0 NANOSLEEP.SYNCS 0x989680 ;  /* 0x009896800000895d */ /* 0x004fea0003900000 */
[----:B------:R-:W2:Y:S02]  /*9e20*/  @!P0 SYNCS.PHASECHK.TRANS64 P0, [R0+URZ], R3 ;  /* 0x00000003000085a7 */ /* 0x000ea400080010ff */
[----:B--2---:R-:W-:Y:S05]  /*9e30*/  @!P0 BRA `(.L_x_183) ;  /* 0xfffffffc00f08947 */ /* 0x004fea000383ffff */
[----:B------:R-:W-:Y:S05]  /*9e40*/  BRA `(.L_x_184) ;  /* 0xffffffa400b07947 */ /* 0x000fea000383ffff */
.L_x_84:
[----:B------:R-:W-:-:S07]  /*9e50*/  MOV R0, UR5 ;  /* 0x0000000500007c02 */ /* 0x000fce0008000f00 */
.L_x_185:
[----:B-1----:R1:W2:Y:S02]  /*9e60*/  SYNCS.PHASECHK.TRANS64.TRYWAIT P0, [R0+URZ], R3 ;  /* 0x00000003000075a7 */ /* 0x0022a400080011ff */
[----:B--2---:R-:W-:Y:S05]  /*9e70*/  @!P0 NANOSLEEP.SYNCS 0x989680 ;  /* 0x009896800000895d */ /* 0x004fea0003900000 */
[----:B------:R-:W2:Y:S02]  /*9e80*/  @!P0 SYNCS.PHASECHK.TRANS64 P0, [R0+URZ], R3 ;  /* 0x00000003000085a7 */ /* 0x000ea400080010ff */
[----:B--2---:R-:W-:Y:S05]  /*9e90*/  @!P0 BRA `(.L_x_185) ;  /* 0xfffffffc00f08947 */ /* 0x004fea000383ffff */
[----:B------:R-:W-:Y:S05]  /*9ea0*/  BRA `(.L_x_186) ;  /* 0xffffffa400bc7947 */ /* 0x000fea000383ffff */
.L_x_87:
[----:B------:R-:W-:-:S07]  /*9eb0*/  MOV R0, UR41 ;  /* 0x0000002900007c02 */ /* 0x000fce0008000f00 */
.L_x_187:
[----:B-1----:R1:W2:Y:S02]  /*9ec0*/  SYNCS.PHASECHK.TRANS64.TRYWAIT P1, [R0+URZ+0x130], R2 ;  /* 0x00013002000075a7 */ /* 0x0022a400080211ff */
[----:B--2---:R-:W-:Y:S05]  /*9ed0*/  @!P1 NANOSLEEP.SYNCS 0x989680 ;  /* 0x009896800000995d */ /* 0x004fea0003900000 */
[----:B------:R-:W2:Y:S02]  /*9ee0*/  @!P1 SYNCS.PHASECHK.TRANS64 P1, [R0+URZ+0x130], R2 ;  /* 0x00013002000095a7 */ /* 0x000ea400080210ff */
[----:B--2---:R-:W-:Y:S05]  /*9ef0*/  @!P1 BRA `(.L_x_187) ;  /* 0xfffffffc00f09947 */ /* 0x004fea000383ffff */
[----:B------:R-:W-:Y:S05]  /*9f00*/  BRA `(.L_x_188) ;  /* 0xffffffa800087947 */ /* 0x000fea000383ffff */
.L_x_92:
[----:B---3--:R3:W4:Y:S02]  /*9f10*/  SYNCS.PHASECHK.TRANS64.TRYWAIT P0, [R12+URZ+0xb0], R0 ;  /* 0x0000b0000c0075a7 */ /* 0x00872400080011ff */
[----:B----4-:R-:W-:Y:S05]  /*9f20*/  @!P0 NANOSLEEP.SYNCS 0x989680 ;  /* 0x009896800000895d */ /* 0x010fea0003900000 */
[----:B------:R-:W4:Y:S02]  /*9f30*/  @!P0 SYNCS.PHASECHK.TRANS64 P0, [R12+URZ+0xb0], R0 ;  /* 0x0000b0000c0085a7 */ /* 0x000f2400080010ff */
[----:B----4-:R-:W-:Y:S05]  /*9f40*/  @!P0 BRA `(.L_x_92) ;  /* 0xfffffffc00f08947 */ /* 0x010fea000383ffff */
[----:B------:R-:W-:Y:S05]  /*9f50*/  BRA `(.L_x_189) ;  /* 0xffffffac00307947 */ /* 0x000fea000383ffff */
.L_x_95:
[----:B-1----:R-:W-:Y:S07]  /*9f60*/  MOV R0, UR21 ;  /* 0x0000001500007c02 */ /* 0x002fee0008000f00 */
.L_x_190:
[----:B-1----:R1:W3:Y:S02]  /*9f70*/  SYNCS.PHASECHK.TRANS64.TRYWAIT P2, [R0+URZ+0xa8], R6 ;  /* 0x0000a806000075a7 */ /* 0x0022e400080411ff */
[----:B---3--:R-:W-:Y:S05]  /*9f80*/  @!P2 NANOSLEEP.SYNCS 0x989680 ;  /* 0x009896800000a95d */ /* 0x008fea0003900000 */
[----:B------:R-:W3:Y:S02]  /*9f90*/  @!P2 SYNCS.PHASECHK.TRANS64 P2, [R0+URZ+0xa8], R6 ;  /* 0x0000a8060000a5a7 */ /* 0x000ee400080410ff */
[----:B---3--:R-:W-:Y:S05]  /*9fa0*/  @!P2 BRA `(.L_x_190) ;  /* 0xfffffffc00f0a947 */ /* 0x008fea000383ffff */
[----:B------:R-:W-:Y:S05]  /*9fb0*/  BRA `(.L_x_94) ;  /* 0xffffffb000987947 */ /* 0x000fea000383ffff */
.L_x_98:
[----:B------:R-:W-:Y:S07]  /*9fc0*/  MOV R0, UR21 ;  /* 0x0000001500007c02 */ /* 0x000fee0008000f00 */
.L_x_191:
[----:B-1----:R1:W3:Y:S02]  /*9fd0*/  SYNCS.PHASECHK.TRANS64.TRYWAIT P0, [R0+URZ+0x80], R9 ;  /* 0x00008009000075a7 */ /* 0x0022e400080011ff */
[----:B---3--:R-:W-:Y:S05]  /*9fe0*/  @!P0 NANOSLEEP.SYNCS 0x989680 ;  /* 0x009896800000895d */ /* 0x008fea0003900000 */
[----:B------:R-:W3:Y:S02]  /*9ff0*/  @!P0 SYNCS.PHASECHK.TRANS64 P0, [R0+URZ+0x80], R9 ;  /* 0x00008009000085a7 */ /* 0x000ee400080010ff */
[----:B---3--:R-:W-:Y:S05]  /*a000*/  @!P0 BRA `(.L_x_191) ;  /* 0xfffffffc00f08947 */ /* 0x008fea000383ffff */
[----:B------:R-:W-:Y:S05]  /*a010*/  BRA `(.L_x_192) ;  /* 0xffffffb000f47947 */ /* 0x000fea000383ffff */
.L_x_99:
[----:B------:R-:W-:Y:S07]  /*a020*/  MOV R0, UR21 ;  /* 0x0000001500007c02 */ /* 0x000fee0008000f00 */
.L_x_193:
[----:B-1----:R1:W3:Y:S02]  /*a030*/  SYNCS.PHASECHK.TRANS64.TRYWAIT P0, [R0+URZ+0x88], R9 ;  /* 0x00008809000075a7 */ /* 0x0022e400080011ff */
[----:B---3--:R-:W-:Y:S05]  /*a040*/  @!P0 NANOSLEEP.SYNCS 0x989680 ;  /* 0x009896800000895d */ /* 0x008fea0003900000 */
[----:B------:R-:W3:Y:S02]  /*a050*/  @!P0 SYNCS.PHASECHK.TRANS64 P0, [R0+URZ+0x88], R9 ;  /* 0x00008809000085a7 */ /* 0x000ee400080010ff */
[----:B---3--:R-:W-:Y:S05]  /*a060*/  @!P0 BRA `(.L_x_193) ;  /* 0xfffffffc00f08947 */ /* 0x008fea000383ffff */
[----:B------:R-:W-:Y:S05]  /*a070*/  BRA `(.L_x_194) ;  /* 0xffffffb400507947 */ /* 0x000fea000383ffff */
.L_x_100:
[----:B------:R-:W-:Y:S07]  /*a080*/  MOV R0, UR21 ;  /* 0x0000001500007c02 */ /* 0x000fee0008000f00 */
.L_x_195:
[----:B-1----:R1:W3:Y:S02]  /*a090*/  SYNCS.PHASECHK.TRANS64.TRYWAIT P0, [R0+URZ+0x90], R9 ;  /* 0x00009009000075a7 */ /* 0x0022e400080011ff */
[----:B---3--:R-:W-:Y:S05]  /*a0a0*/  @!P0 NANOSLEEP.SYNCS 0x989680 ;  /* 0x009896800000895d */ /* 0x008fea0003900000 */
[----:B------:R-:W3:Y:S02]  /*a0b0*/  @!P0 SYNCS.PHASECHK.TRANS64 P0, [R0+URZ+0x90], R9 ;  /* 0x00009009000085a7 */ /* 0x000ee400080010ff */
[----:B---3--:R-:W-:Y:S05]  /*a0c0*/  @!P0 BRA `(.L_x_195) ;  /* 0xfffffffc00f08947 */ /* 0x008fea000383ffff */
[----:B------:R-:W-:Y:S05]  /*a0d0*/  BRA `(.L_x_196) ;  /* 0xffffffb400ac7947 */ /* 0x000fea000383ffff */
.L_x_101:
[----:B------:R-:W-:Y:S07]  /*a0e0*/  MOV R0, UR21 ;  /* 0x0000001500007c02 */ /* 0x000fee0008000f00 */
.L_x_197:
[----:B-1----:R1:W3:Y:S02]  /*a0f0*/  SYNCS.PHASECHK.TRANS64.TRYWAIT P0, [R0+URZ+0x98], R9 ;  /* 0x00009809000075a7 */ /* 0x0022e400080011ff */
[----:B---3--:R-:W-:Y:S05]  /*a100*/  @!P0 NANOSLEEP.SYNCS 0x989680 ;  /* 0x009896800000895d */ /* 0x008fea0003900000 */
[----:B------:R-:W3:Y:S02]  /*a110*/  @!P0 SYNCS.PHASECHK.TRANS64 P0, [R0+URZ+0x98], R9 ;  /* 0x00009809000085a7 */ /* 0x000ee400080010ff */
[----:B---3--:R-:W-:Y:S05]  /*a120*/  @!P0 BRA `(.L_x_197) ;  /* 0xfffffffc00f08947 */ /* 0x008fea000383ffff */
[----:B------:R-:W-:Y:S05]  /*a130*/  BRA `(.L_x_198) ;  /* 0xffffffb800087947 */ /* 0x000fea000383ffff */
.L_x_103:
[----:B------:R-:W-:-:S07]  /*a140*/  MOV R0, UR21 ;  /* 0x0000001500007c02 */ /* 0x000fce0008000f00 */
.L_x_199:
[----:B-1----:R1:W4:Y:S02]  /*a150*/  SYNCS.PHASECHK.TRANS64.TRYWAIT P0, [R0+URZ+0x80], R2 ;  /* 0x00008002000075a7 */ /* 0x00232400080011ff */
[----:B----4-:R-:W-:Y:S05]  /*a160*/  @!P0 NANOSLEEP.SYNCS 0x989680 ;  /* 0x009896800000895d */ /* 0x010fea0003900000 */
[----:B------:R-:W4:Y:S02]  /*a170*/  @!P0 SYNCS.PHASECHK.TRANS64 P0, [R0+URZ+0x80], R2 ;  /* 0x00008002000085a7 */ /* 0x000f2400080010ff */
[----:B----4-:R-:W-:Y:S05]  /*a180*/  @!P0 BRA `(.L_x_199) ;  /* 0xfffffffc00f08947 */ /* 0x010fea000383ffff */
[----:B------:R-:W-:Y:S05]  /*a190*/  BRA `(.L_x_200) ;  /* 0xffffffb800947947 */ /* 0x000fea000383ffff */
.L_x_104:
[----:B-1----:R-:W-:-:S07]  /*a1a0*/  MOV R0, UR21 ;  /* 0x0000001500007c02 */ /* 0x002fce0008000f00 */
.L_x_201:
[----:B-1----:R1:W4:Y:S02]  /*a1b0*/  SYNCS.PHASECHK.TRANS64.TRYWAIT P0, [R0+URZ+0x88], R2 ;  /* 0x00008802000075a7 */ /* 0x00232400080011ff */
[----:B----4-:R-:W-:Y:S05]  /*a1c0*/  @!P0 NANOSLEEP.SYNCS 0x989680 ;  /* 0x009896800000895d */ /* 0x010fea0003900000 */
[----:B------:R-:W4:Y:S02]  /*a1d0*/  @!P0 SYNCS.PHASECHK.TRANS64 P0, [R0+URZ+0x88], R2 ;  /* 0x00008802000085a7 */ /* 0x000f2400080010ff */
[----:B----4-:R-:W-:Y:S05]  /*a1e0*/  @!P0 BRA `(.L_x_201) ;  /* 0xfffffffc00f08947 */ /* 0x010fea000383ffff */
[----:B------:R-:W-:Y:S05]  /*a1f0*/  BRA `(.L_x_202) ;  /* 0xffffffb800847947 */ /* 0x000fea000383ffff */
.L_x_105:
[----:B-1----:R-:W-:-:S07]  /*a200*/  MOV R0, UR21 ;  /* 0x0000001500007c02 */ /* 0x002fce0008000f00 */
.L_x_203:
[----:B-1----:R1:W4:Y:S02]  /*a210*/  SYNCS.PHASECHK.TRANS64.TRYWAIT P0, [R0+URZ+0x90], R2 ;  /* 0x00009002000075a7 */ /* 0x00232400080011ff */
[----:B----4-:R-:W-:Y:S05]  /*a220*/  @!P0 NANOSLEEP.SYNCS 0x989680 ;  /* 0x009896800000895d */ /* 0x010fea0003900000 */
[----:B------:R-:W4:Y:S02]  /*a230*/  @!P0 SYNCS.PHASECHK.TRANS64 P0, [R0+URZ+0x90], R2 ;  /* 0x00009002000085a7 */ /* 0x000f2400080010ff */
[----:B----4-:R-:W-:Y:S05]  /*a240*/  @!P0 BRA `(.L_x_203) ;  /* 0xfffffffc00f08947 */ /* 0x010fea000383ffff */
[----:B------:R-:W-:Y:S05]  /*a250*/  BRA `(.L_x_204) ;  /* 0xffffffb800747947 */ /* 0x000fea000383ffff */
.L_x_107:
[----:B--2---:R2:W4:Y:S02]  /*a260*/  SYNCS.PHASECHK.TRANS64.TRYWAIT P0, [R3+URZ+0xb0], R0 ;  /* 0x0000b000030075a7 */ /* 0x00452400080011ff */
[----:B----4-:R-:W-:Y:S05]  /*a270*/  @!P0 NANOSLEEP.SYNCS 0x989680 ;  /* 0x009896800000895d */ /* 0x010fea0003900000 */
[----:B------:R-:W4:Y:S02]  /*a280*/  @!P0 SYNCS.PHASECHK.TRANS64 P0, [R3+URZ+0xb0], R0 ;  /* 0x0000b000030085a7 */ /* 0x000f2400080010ff */
[----:B----4-:R-:W-:Y:S05]  /*a290*/  @!P0 BRA `(.L_x_107) ;  /* 0xfffffffc00f08947 */ /* 0x010fea000383ffff */
[----:B------:R-:W-:Y:S05]  /*a2a0*/  BRA `(.L_x_205) ;  /* 0xffffffbc00487947 */ /* 0x000fea000383ffff */
.L_x_118:
[----:B-1----:R-:W-:Y:S04]  /*a2b0*/  MOV R2, UR43 ;  /* 0x0000002b00027c02 */ /* 0x002fe80008000f00 */
[----:B------:R1:W2:Y:S03]  /*a2c0*/  SYNCS.PHASECHK.TRANS64.TRYWAIT P0, [R2+URZ+0x60], R3 ;  /* 0x00006003020075a7 */ /* 0x0002a600080011ff */
[----:B--2---:R-:W-:Y:S05]  /*a2d0*/  @!P0 NANOSLEEP.SYNCS 0x989680 ;  /* 0x009896800000895d */ /* 0x004fea0003900000 */
[----:B------:R-:W2:Y:S02]  /*a2e0*/  @!P0 SYNCS.PHASECHK.TRANS64 P0, [R2+URZ+0x60], R3 ;  /* 0x00006003020085a7 */ /* 0x000ea400080010ff */
[----:B--2---:R-:W-:Y:S05]  /*a2f0*/  @!P0 BRA `(.L_x_118) ;  /* 0xfffffffc00ec8947 */ /* 0x004fea000383ffff */
[----:B------:R-:W-:Y:S05]  /*a300*/  BRA `(.L_x_117) ;  /* 0xffffffc8009c7947 */ /* 0x000fea000383ffff */
.L_x_120:
[----:B-1----:R1:W3:Y:S02]  /*a310*/  SYNCS.PHASECHK.TRANS64.TRYWAIT P1, [R72+URZ+0xd0], R0 ;  /* 0x0000d000480075a7 */ /* 0x0022e400080211ff */
[----:B---3--:R-:W-:Y:S05]  /*a320*/  @!P1 NANOSLEEP.SYNCS 0x989680 ;  /* 0x009896800000995d */ /* 0x008fea0003900000 */
[----:B------:R-:W3:Y:S02]  /*a330*/  @!P1 SYNCS.PHASECHK.TRANS64 P1, [R72+URZ+0xd0], R0 ;  /* 0x0000d000480095a7 */ /* 0x000ee400080210ff */
[----:B---3--:R-:W-:Y:S05]  /*a340*/  @!P1 BRA `(.L_x_120) ;  /* 0xfffffffc00f09947 */ /* 0x008fea000383ffff */
[----:B------:R-:W-:Y:S05]  /*a350*/  BRA `(.L_x_119) ;  /* 0xffffffc800c47947 */ /* 0x000fea000383ffff */
.L_x_129:
[----:B-1----:R1:W3:Y:S02]  /*a360*/  SYNCS.PHASECHK.TRANS64.TRYWAIT P0, [R2+URZ+0x60], R0 ;  /* 0x00006000020075a7 */ /* 0x0022e400080011ff */
[----:B---3--:R-:W-:Y:S05]  /*a370*/  @!P0 NANOSLEEP.SYNCS 0x989680 ;  /* 0x009896800000895d */ /* 0x008fea0003900000 */
[----:B------:R-:W3:Y:S02]  /*a380*/  @!P0 SYNCS.PHASECHK.TRANS64 P0, [R2+URZ+0x60], R0 ;  /* 0x00006000020085a7 */ /* 0x000ee400080010ff */
[----:B---3--:R-:W-:Y:S05]  /*a390*/  @!P0 BRA `(.L_x_129) ;  /* 0xfffffffc00f08947 */ /* 0x008fea000383ffff */
[----:B------:R-:W-:Y:S05]  /*a3a0*/  BRA `(.L_x_128) ;  /* 0xffffffd000f47947 */ /* 0x000fea000383ffff */
.L_x_137:
[----:B-1----:R1:W3:Y:S02]  /*a3b0*/  SYNCS.PHASECHK.TRANS64.TRYWAIT P0, [R0+URZ+0x60], R6 ;  /* 0x00006006000075a7 */ /* 0x0022e400080011ff */
[----:B---3--:R-:W-:Y:S05]  /*a3c0*/  @!P0 NANOSLEEP.SYNCS 0x989680 ;  /* 0x009896800000895d */ /* 0x008fea0003900000 */
[----:B------:R-:W3:Y:S02]  /*a3d0*/  @!P0 SYNCS.PHASECHK.TRANS64 P0, [R0+URZ+0x60], R6 ;  /* 0x00006006000085a7 */ /* 0x000ee400080010ff */
[----:B---3--:R-:W-:Y:S05]  /*a3e0*/  @!P0 BRA `(.L_x_137) ;  /* 0xfffffffc00f08947 */ /* 0x008fea000383ffff */
[----:B------:R-:W-:Y:S05]  /*a3f0*/  BRA `(.L_x_136) ;  /* 0xffffffdc004c7947 */ /* 0x000fea000383ffff */
.L_x_145:
[----:B-1----:R1:W3:Y:S02]  /*a400*/  SYNCS.PHASECHK.TRANS64.TRYWAIT P0, [R0+URZ+0x60], R5 ;  /* 0x00006005000075a7 */ /* 0x0022e400080011ff */
[----:B---3--:R-:W-:Y:S05]  /*a410*/  @!P0 NANOSLEEP.SYNCS 0x989680 ;  /* 0x009896800000895d */ /* 0x008fea0003900000 */
[----:B------:R-:W3:Y:S02]  /*a420*/  @!P0 SYNCS.PHASECHK.TRANS64 P0, [R0+URZ+0x60], R5 ;  /* 0x00006005000085a7 */ /* 0x000ee400080010ff */
[----:B---3--:R-:W-:Y:S05]  /*a430*/  @!P0 BRA `(.L_x_145) ;  /* 0xfffffffc00f08947 */ /* 0x008fea000383ffff */
[----:B------:R-:W-:Y:S05]  /*a440*/  BRA `(.L_x_144) ;  /* 0xffffffe400a47947 */ /* 0x000fea000383ffff */
        .weak           $__internal_0_$__cuda_sm10x_tcgen05_guardrail_trap_col_being_dealloced_not_returned_by_alloc
        .type           $__internal_0_$__cuda_sm10x_tcgen05_guardrail_trap_col_being_dealloced_not_returned_by_alloc,@function
        .size           $__internal_0_$__cuda_sm10x_tcgen05_guardrail_trap_col_being_dealloced_not_returned_by_alloc,($__internal_1_$__cuda_sm10x_tcgen05_guardrail_trap_phase_invalid_during_alloc - $__internal_0_$__cuda_sm10x_tcgen05_guardrail_trap_col_being_dealloced_not_returned_by_alloc)
$__internal_0_$__cuda_sm10x_tcgen05_guardrail_trap_col_being_dealloced_not_returned_by_alloc:
[----:B------:R-:W-:Y:S05]  /*a450*/  BPT.TRAP 0x1 ;  /* 0x000000040000795c */ /* 0x000fea0000300000 */
[----:B------:R-:W-:-:S04]  /*a460*/  HFMA2 R3, -RZ, RZ, 0, 0 ;  /* 0x00000000ff037431 */ /* 0x000fc800000001ff */
[----:B------:R-:W-:Y:S05]  /*a470*/  RET.REL.NODEC R2 `(_ZN7cutlass13device_kernelINS_4gemm6kernel13GemmUniversalIN4cute5tupleIJiiiiEEENS1_10collective13CollectiveMmaINS1_35MainloopSm100TmaUmmaWarpSpecializedILi6ELi2ELi4ENS5_IJNS4_1CILi2EEENSA_ILi4EEENSA_ILi1EEEEEEEENS5_IJNSA_ILi128EEESG_NSA_ILi64EEEEEENS_10tfloat32_tENS5_IJlSD_lEEESJ_SK_NS4_8TiledMMAINS4_8MMA_AtomIJNS4_23SM100_MMA_TF32_2x1SM_SSISJ_SJ_fLi128ELi128ELNS4_4UMMA5MajorE0ELSP_0ELNSO_7ScaleInE0ELSQ_0EEEEEENS4_6LayoutINS5_IJSD_SD_SD_EEENS5_IJNSA_ILi0EEESV_SV_EEEEENS5_IJNS4_10UnderscoreESY_SY_EEEEENS4_28SM100_TMA_2SM_LOAD_MULTICASTENS4_14ComposedLayoutINS4_7SwizzleILi3ELi4ELi3EEENS4_18smem_ptr_flag_bitsILi32EEENST_INS5_IJNSA_ILi8EEENSA_ILi32EEEEEENS5_IJS18_SD_EEEEEEEvNS4_8identityENS4_18SM100_TMA_2SM_LOADES1C_vS1D_EENS_8epilogue10collective18CollectiveEpilogueINS1G_23Sm100TmaWarpSpecializedILi4ELi2ELi16ELb1ELb0EEEJNS5_IJSH_SG_SH_EEENS5_IJNST_ISH_SD_EENST_INS5_IJNSA_ILi16EEESB_EEENS5_IJSD_SH_EEEEEEEESJ_SK_SJ_SK_NS1G_6fusion15FusionCallbacksIS1K_NS1S_17LinearCombinationISJ_fSJ_fLNS_15FloatRoundStyleE2EEES1L_S1R_JEEENS4_5SM1004TMEM4LOAD26SM100_TMEM_LOAD_32dp32b16xENS4_13SM90_TMA_LOADENS12_INS13_ILi2ELi4ELi3EEES16_NST_INS5_IJS17_S1N_EEENS5_IJS1N_SD_EEEEEEENS4_39AutoVectorizingCopyWithAssumedAlignmentILi128EEENS4_14SM90_TMA_STOREES27_S29_S29_EEEvvEEEEvNT_6ParamsE) ;  /* 0xffffff5802e07950 */ /* 0x000fea0003c3ffff */
        .weak           $__internal_1_$__cuda_sm10x_tcgen05_guardrail_trap_phase_invalid_during_alloc
        .type           $__internal_1_$__cuda_sm10x_tcgen05_guardrail_trap_phase_invalid_during_alloc,@function
        .size           $__internal_1_$__cuda_sm10x_tcgen05_guardrail_trap_phase_invalid_during_alloc,($__internal_2_$__cuda_sm10x_tcgen05_guardrail_trap_unallocated_columns_being_dealloced - $__internal_1_$__cuda_sm10x_tcgen05_guardrail_trap_phase_invalid_during_alloc)
$__internal_1_$__cuda_sm10x_tcgen05_guardrail_trap_phase_invalid_during_alloc:
[----:B------:R-:W-:Y:S05]  /*a480*/  BPT.TRAP 0x1 ;  /* 0x000000040000795c */ /* 0x000fea0000300000 */
[----:B------:R-:W-:-:S04]  /*a490*/  MOV R5, 0x0 ;  /* 0x0000000000057802 */ /* 0x000fc80000000f00 */
[----:B------:R-:W-:Y:S05]  /*a4a0*/  RET.REL.NODEC R4 `(_ZN7cutlass13device_kernelINS_4gemm6kernel13GemmUniversalIN4cute5tupleIJiiiiEEENS1_10collective13CollectiveMmaINS1_35MainloopSm100TmaUmmaWarpSpecializedILi6ELi2ELi4ENS5_IJNS4_1CILi2EEENSA_ILi4EEENSA_ILi1EEEEEEEENS5_IJNSA_ILi128EEESG_NSA_ILi64EEEEEENS_10tfloat32_tENS5_IJlSD_lEEESJ_SK_NS4_8TiledMMAINS4_8MMA_AtomIJNS4_23SM100_MMA_TF32_2x1SM_SSISJ_SJ_fLi128ELi128ELNS4_4UMMA5MajorE0ELSP_0ELNSO_7ScaleInE0ELSQ_0EEEEEENS4_6LayoutINS5_IJSD_SD_SD_EEENS5_IJNSA_ILi0EEESV_SV_EEEEENS5_IJNS4_10UnderscoreESY_SY_EEEEENS4_28SM100_TMA_2SM_LOAD_MULTICASTENS4_14ComposedLayoutINS4_7SwizzleILi3ELi4ELi3EEENS4_18smem_ptr_flag_bitsILi32EEENST_INS5_IJNSA_ILi8EEENSA_ILi32EEEEEENS5_IJS18_SD_EEEEEEEvNS4_8identityENS4_18SM100_TMA_2SM_LOADES1C_vS1D_EENS_8epilogue10collective18CollectiveEpilogueINS1G_23Sm100TmaWarpSpecializedILi4ELi2ELi16ELb1ELb0EEEJNS5_IJSH_SG_SH_EEENS5_IJNST_ISH_SD_EENST_INS5_IJNSA_ILi16EEESB_EEENS5_IJSD_SH_EEEEEEEESJ_SK_SJ_SK_NS1G_6fusion15FusionCallbacksIS1K_NS1S_17LinearCombinationISJ_fSJ_fLNS_15FloatRoundStyleE2EEES1L_S1R_JEEENS4_5SM1004TMEM4LOAD26SM100_TMEM_LOAD_32dp32b16xENS4_13SM90_TMA_LOADENS12_INS13_ILi2ELi4ELi3EEES16_NST_INS5_IJS17_S1N_EEENS5_IJS1N_SD_EEEEEEENS4_39AutoVectorizingCopyWithAssumedAlignmentILi128EEENS4_14SM90_TMA_STOREES27_S29_S29_EEEvvEEEEvNT_6ParamsE) ;  /* 0xffffff5804d47950 */ /* 0x000fea0003c3ffff */
        .weak           $__internal_2_$__cuda_sm10x_tcgen05_guardrail_trap_unallocated_columns_being_dealloced
        .type           $__internal_2_$__cuda_sm10x_tcgen05_guardrail_trap_unallocated_columns_being_dealloced,@function
        .size           $__internal_2_$__cuda_sm10x_tcgen05_guardrail_trap_unallocated_columns_being_dealloced,(.L_x_207 - $__internal_2_$__cuda_sm10x_tcgen05_guardrail_trap_unallocated_columns_being_dealloced)
$__internal_2_$__cuda_sm10x_tcgen05_guardrail_trap_unallocated_columns_being_dealloced:
[----:B------:R-:W-:Y:S05]  /*a4b0*/  BPT.TRAP 0x1 ;  /* 0x000000040000795c */ /* 0x000fea0000300000 */
[----:B------:R-:W-:-:S04]  /*a4c0*/  HFMA2 R3, -RZ, RZ, 0, 0 ;  /* 0x00000000ff037431 */ /* 0x000fc800000001ff */
[----:B------:R-:W-:Y:S05]  /*a4d0*/  RET.REL.NODEC R2 `(_ZN7cutlass13device_kernelINS_4gemm6kernel13GemmUniversalIN4cute5tupleIJiiiiEEENS1_10collective13CollectiveMmaINS1_35MainloopSm100TmaUmmaWarpSpecializedILi6ELi2ELi4ENS5_IJNS4_1CILi2EEENSA_ILi4EEENSA_ILi1EEEEEEEENS5_IJNSA_ILi128EEESG_NSA_ILi64EEEEEENS_10tfloat32_tENS5_IJlSD_lEEESJ_SK_NS4_8TiledMMAINS4_8MMA_AtomIJNS4_23SM100_MMA_TF32_2x1SM_SSISJ_SJ_fLi128ELi128ELNS4_4UMMA5MajorE0ELSP_0ELNSO_7ScaleInE0ELSQ_0EEEEEENS4_6LayoutINS5_IJSD_SD_SD_EEENS5_IJNSA_ILi0EEESV_SV_EEEEENS5_IJNS4_10UnderscoreESY_SY_EEEEENS4_28SM100_TMA_2SM_LOAD_MULTICASTENS4_14ComposedLayoutINS4_7SwizzleILi3ELi4ELi3EEENS4_18smem_ptr_flag_bitsILi32EEENST_INS5_IJNSA_ILi8EEENSA_ILi32EEEEEENS5_IJS18_SD_EEEEEEEvNS4_8identityENS4_18SM100_TMA_2SM_LOADES1C_vS1D_EENS_8epilogue10collective18CollectiveEpilogueINS1G_23Sm100TmaWarpSpecializedILi4ELi2ELi16ELb1ELb0EEEJNS5_IJSH_SG_SH_EEENS5_IJNST_ISH_SD_EENST_INS5_IJNSA_ILi16EEESB_EEENS5_IJSD_SH_EEEEEEEESJ_SK_SJ_SK_NS1G_6fusion15FusionCallbacksIS1K_NS1S_17LinearCombinationISJ_fSJ_fLNS_15FloatRoundStyleE2EEES1L_S1R_JEEENS4_5SM1004TMEM4LOAD26SM100_TMEM_LOAD_32dp32b16xENS4_13SM90_TMA_LOADENS12_INS13_ILi2ELi4ELi3EEES16_NST_INS5_IJS17_S1N_EEENS5_IJS1N_SD_EEEEEEENS4_39AutoVectorizingCopyWithAssumedAlignmentILi128EEENS4_14SM90_TMA_STOREES27_S29_S29_EEEvvEEEEvNT_6ParamsE) ;  /* 0xffffff5802c87950 */ /* 0x000fea0003c3ffff */
.L_x_206:
[----:B------:R-:W-:-:S00]  /*a4e0*/  BRA `(.L_x_206) ;  /* 0xfffffffc00fc7947 */ /* 0x000fc0000383ffff */
[----:B------:R-:W-:-:S00]  /*a4f0*/  NOP ;  /* 0x0000000000007918 */ /* 0x000fc00000000000 */
        /* <DEDUP_REMOVED lines=8> */
.L_x_207:


//--------------------- .nv.global.init           --------------------------
	.section	.nv.global.init,"aw",@progbits
.nv.global.init:
	.type		$str$27,@object
	.size		$str$27,($str$28 - $str$27)
$str$27:
        /*0000*/ 	.byte	0x28, 0x61, 0x64, 0x64, 0x72, 0x65, 0x73, 0x73, 0x20, 0x26, 0x20, 0x6d, 0x61, 0x73, 0x6b, 0x29
        /*0010*/ 	.byte	0x20, 0x3d, 0x3d, 0x20, 0x30, 0x00
	.type		$str$28,@object
	.size		$str$28,($str$26 - $str$28)
$str$28:
        /*0016*/ 	.byte	0x2f, 0x74, 0x6d, 0x70, 0x2f, 0x63, 0x75, 0x74, 0x6c, 0x61, 0x73, 0x73, 0x5f, 0x73, 0x77, 0x65
        /*0026*/ 	.byte	0x65, 0x70, 0x5f, 0x73, 0x72, 0x63, 0x2f, 0x69, 0x6e, 0x63, 0x6c, 0x75, 0x64, 0x65, 0x2f, 0x63
        /*0036*/ 	.byte	0x75, 0x74, 0x65, 0x2f, 0x70, 0x6f, 0x69, 0x6e, 0x74, 0x65, 0x72, 0x5f, 0x66, 0x6c, 0x61, 0x67
        /*0046*/ 	.byte	0x67, 0x65, 0x64, 0x2e, 0x68, 0x70, 0x70, 0x00
	.type		$str$26,@object
	.size		$str$26,($str$25 - $str$26)
$str$26:
        /*004e*/ 	.byte	0x2f, 0x74, 0x6d, 0x70, 0x2f, 0x63, 0x75, 0x74, 0x6c, 0x61, 0x73, 0x73, 0x5f, 0x73, 0x77, 0x65
        /*005e*/ 	.byte	0x65, 0x70, 0x5f, 0x73, 0x72, 0x63, 0x2f, 0x69, 0x6e, 0x63, 0x6c, 0x75, 0x64, 0x65, 0x2f, 0x63
        /*006e*/ 	.byte	0x75, 0x74, 0x65, 0x2f, 0x61, 0x74, 0x6f, 0x6d, 0x2f, 0x63, 0x6f, 0x70, 0x79, 0x5f, 0x74, 0x72
        /*007e*/ 	.byte	0x61, 0x69, 0x74, 0x73, 0x5f, 0x73, 0x6d, 0x31, 0x30, 0x30, 0x2e, 0x68, 0x70, 0x70, 0x00
	.type		$str$25,@object
	.size		$str$25,(__unnamed_1 - $str$25)
$str$25:
        /*008d*/ 	.byte	0x28, 0x28, 0x75, 0x69, 0x6e, 0x74, 0x33, 0x32, 0x5f, 0x74, 0x28, 0x74, 0x68, 0x72, 0x65, 0x61
        /*009d*/ 	.byte	0x64, 0x49, 0x64, 0x78, 0x2e, 0x78, 0x29, 0x20, 0x2f, 0x20, 0x33, 0x32, 0x29, 0x20, 0x25, 0x20
        /*00ad*/ 	.byte	0x34, 0x29, 0x20, 0x3d, 0x3d, 0x20, 0x28, 0x28, 0x28, 0x74, 0x6d, 0x65, 0x6d, 0x5f, 0x61, 0x64
        /*00bd*/ 	.byte	0x64, 0x72, 0x20, 0x3e, 0x3e, 0x20, 0x31, 0x36, 0x29, 0x20, 0x2f, 0x20, 0x33, 0x32, 0x29, 0x20
        /*00cd*/ 	.byte	0x25, 0x20, 0x34, 0x29, 0x00
	.type		__unnamed_1,@object
	.size		__unnamed_1,(__unnamed_2 - __unnamed_1)
__unnamed_1:
        /*00d2*/ 	.byte	0x61, 0x75, 0x74, 0x6f, 0x20, 0x63, 0x75, 0x74, 0x65, 0x3a, 0x3a, 0x61, 0x73, 0x5f, 0x70, 0x6f
        /* <DEDUP_REMOVED lines=24> */
        /*0262*/ 	.byte	0x43, 0x3c, 0x32, 0x30, 0x34, 0x38, 0x3e, 0x3e, 0x3e, 0x3e, 0x5d, 0x00
	.type		__unnamed_2,@object
	.size		__unnamed_2,(.L_2 - __unnamed_2)
__unnamed_2:
        /* <DEDUP_REMOVED lines=42> */
        /*050e*/ 	.byte	0x3e, 0x5d, 0x00
.L_2:


//--------------------- .nv.shared._ZN7cutlass13device_kernelINS_4gemm6kernel13GemmUniversalIN4cute5tupleIJiiiiEEENS1_10collective13CollectiveMmaINS1_35MainloopSm100TmaUmmaWarpSpecializedILi6ELi2ELi4ENS5_IJNS4_1CILi2EEENSA_ILi4EEENSA_ILi1EEEEEEEENS5_IJNSA_ILi128EEESG_NSA_ILi64EEEEEENS_10tfloat32_tENS5_IJlSD_lEEESJ_SK_NS4_8TiledMMAINS4_8MMA_AtomIJNS4_23SM100_MMA_TF32_2x1SM_SSISJ_SJ_fLi128ELi128ELNS4_4UMMA5MajorE0ELSP_0ELNSO_7ScaleInE0ELSQ_0EEEEEENS4_6LayoutINS5_IJSD_SD_SD_EEENS5_IJNSA_ILi0EEESV_SV_EEEEENS5_IJNS4_10UnderscoreESY_SY_EEEEENS4_28SM100_TMA_2SM_LOAD_MULTICASTENS4_14ComposedLayoutINS4_7SwizzleILi3ELi4ELi3EEENS4_18smem_ptr_flag_bitsILi32EEENST_INS5_IJNSA_ILi8EEENSA_ILi32EEEEEENS5_IJS18_SD_EEEEEEEvNS4_8identityENS4_18SM100_TMA_2SM_LOADES1C_vS1D_EENS_8epilogue10collective18CollectiveEpilogueINS1G_23Sm100TmaWarpSpecializedILi4ELi2ELi16ELb1ELb0EEEJNS5_IJSH_SG_SH_EEENS5_IJNST_ISH_SD_EENST_INS5_IJNSA_ILi16EEESB_EEENS5_IJSD_SH_EEEEEEEESJ_SK_SJ_SK_NS1G_6fusion15FusionCallbacksIS1K_NS1S_17LinearCombinationISJ_fSJ_fLNS_15FloatRoundStyleE2EEES1L_S1R_JEEENS4_5SM1004TMEM4LOAD26SM100_TMEM_LOAD_32dp32b16xENS4_13SM90_TMA_LOADENS12_INS13_ILi2ELi4ELi3EEES16_NST_INS5_IJS17_S1N_EEENS5_IJS1N_SD_EEEEEEENS4_39AutoVectorizingCopyWithAssumedAlignmentILi128EEENS4_14SM90_TMA_STOREES27_S29_S29_EEEvvEEEEvNT_6ParamsE --------------------------
	.section	.nv.shared._ZN7cutlass13device_kernelINS_4gemm6kernel13GemmUniversalIN4cute5tupleIJiiiiEEENS1_10collective13CollectiveMmaINS1_35MainloopSm100TmaUmmaWarpSpecializedILi6ELi2ELi4ENS5_IJNS4_1CILi2EEENSA_ILi4EEENSA_ILi1EEEEEEEENS5_IJNSA_ILi128EEESG_NSA_ILi64EEEEEENS_10tfloat32_tENS5_IJlSD_lEEESJ_SK_NS4_8TiledMMAINS4_8MMA_AtomIJNS4_23SM100_MMA_TF32_2x1SM_SSISJ_SJ_fLi128ELi128ELNS4_4UMMA5MajorE0ELSP_0ELNSO_7ScaleInE0ELSQ_0EEEEEENS4_6LayoutINS5_IJSD_SD_SD_EEENS5_IJNSA_ILi0EEESV_SV_EEEEENS5_IJNS4_10UnderscoreESY_SY_EEEEENS4_28SM100_TMA_2SM_LOAD_MULTICASTENS4_14ComposedLayoutINS4_7SwizzleILi3ELi4ELi3EEENS4_18smem_ptr_flag_bitsILi32EEENST_INS5_IJNSA_ILi8EEENSA_ILi32EEEEEENS5_IJS18_SD_EEEEEEEvNS4_8identityENS4_18SM100_TMA_2SM_LOADES1C_vS1D_EENS_8epilogue10collective18CollectiveEpilogueINS1G_23Sm100TmaWarpSpecializedILi4ELi2ELi16ELb1ELb0EEEJNS5_IJSH_SG_SH_EEENS5_IJNST_ISH_SD_EENST_INS5_IJNSA_ILi16EEESB_EEENS5_IJSD_SH_EEEEEEEESJ_SK_SJ_SK_NS1G_6fusion15FusionCallbacksIS1K_NS1S_17LinearCombinationISJ_fSJ_fLNS_15FloatRoundStyleE2EEES1L_S1R_JEEENS4_5SM1004TMEM4LOAD26SM100_TMEM_LOAD_32dp32b16xENS4_13SM90_TMA_LOADENS12_INS13_ILi2ELi4ELi3EEES16_NST_INS5_IJS17_S1N_EEENS5_IJS1N_SD_EEEEEEENS4_39AutoVectorizingCopyWithAssumedAlignmentILi128EEENS4_14SM90_TMA_STOREES27_S29_S29_EEEvvEEEEvNT_6ParamsE,"aw",@nobits
	.sectionflags	@""
	.align	16
	.zero		1024


//--------------------- .nv.shared.reserved.0     --------------------------
	.section	.nv.shared.reserved.0,"aw",@nobits
	.weak		__nv_reservedSMEM_offset_0_alias
	.size		__nv_reservedSMEM_offset_0_alias, 0, 64
	.other		__nv_reservedSMEM_offset_0_alias,@"STO_CUDA_RESERVED_SHARED STV_DEFAULT"
__nv_reservedSMEM_offset_0_alias:
	.zero		0
.nv.shared.reserved.0:
	.zero		64
	.weak		__nv_reservedSMEM_tcgen05_partition
	.type		__nv_reservedSMEM_tcgen05_partition,@object
	.size		__nv_reservedSMEM_tcgen05_partition,(.L_0 - __nv_reservedSMEM_tcgen05_partition)
__nv_reservedSMEM_tcgen05_partition:
	.zero		32
.L_0:


//--------------------- .nv.global                --------------------------
	.section	.nv.global,"aw",@nobits
.nv.global:
	.type		_ZN40_INTERNAL_481196ca_4_k_cu_604b7f16_333934cute1_E,@object
	.size		_ZN40_INTERNAL_481196ca_4_k_cu_604b7f16_333934cute1_E,(_ZN40_INTERNAL_481196ca_4_k_cu_604b7f16_333934cuda3std3__45__cpo6cbeginE - _ZN40_INTERNAL_481196ca_4_k_cu_604b7f16_333934cute1_E)
_ZN40_INTERNAL_481196ca_4_k_cu_604b7f16_333934cute1_E:
	.zero		1
	.type		_ZN40_INTERNAL_481196ca_4_k_cu_604b7f16_333934cuda3std3__45__cpo6cbeginE,@object
	.size		_ZN40_INTERNAL_481196ca_4_k_cu_604b7f16_333934cuda3std3__45__cpo6cbeginE,(_ZN40_INTERNAL_481196ca_4_k_cu_604b7f16_333934cuda3std3__48in_placeE - _ZN40_INTERNAL_481196ca_4_k_cu_604b7f16_333934cuda3std3__45__cpo6cbeginE)
_ZN40_INTERNAL_481196ca_4_k_cu_604b7f16_333934cuda3std3__45__cpo6cbeginE:
	.zero		1
	.type		_ZN40_INTERNAL_481196ca_4_k_cu_604b7f16_333934cuda3std3__48in_placeE,@object
	.size		_ZN40_INTERNAL_481196ca_4_k_cu_604b7f16_333934cuda3std3__48in_placeE,(_ZN40_INTERNAL_481196ca_4_k_cu_604b7f16_333934cuda3std6ranges3__45__cpo9iter_moveE - _ZN40_INTERNAL_481196ca_4_k_cu_604b7f16_333934cuda3std3__48in_placeE)
_ZN40_INTERNAL_481196ca_4_k_cu_604b7f16_333934cuda3std3__48in_placeE:
	.zero		1
	.type		_ZN40_INTERNAL_481196ca_4_k_cu_604b7f16_333934cuda3std6ranges3__45__cpo9iter_moveE,@object
	.size		_ZN40_INTERNAL_481196ca_4_k_cu_604b7f16_333934cuda3std6ranges3__45__cpo9iter_moveE,(_ZN40_INTERNAL_481196ca_4_k_cu_604b7f16_333934cuda3std3__45__cpo5beginE - _ZN40_INTERNAL_481196ca_4_k_cu_604b7f16_333934cuda3std6ranges3__45__cpo9iter_moveE)
_ZN40_INTERNAL_481196ca_4_k_cu_604b7f16_333934cuda3std6ranges3__45__cpo9iter_moveE:
	.zero		1
	.type		_ZN40_INTERNAL_481196ca_4_k_cu_604b7f16_333934cuda3std3__45__cpo5beginE,@object
	.size		_ZN40_INTERNAL_481196ca_4_k_cu_604b7f16_333934cuda3std3__45__cpo5beginE,(_ZN40_INTERNAL_481196ca_4_k_cu_604b7f16_333934cuda3std3__442_GLOBAL__N__481196ca_4_k_cu_604b7f16_333936ignoreE - _ZN40_INTERNAL_481196ca_4_k_cu_604b7f16_333934cuda3std3__45__cpo5beginE)
_ZN40_INTERNAL_481196ca_4_k_cu_604b7f16_333934cuda3std3__45__cpo5beginE:
	.zero		1
	.type		_ZN40_INTERNAL_481196ca_4_k_cu_604b7f16_333934cuda3std3__442_GLOBAL__N__481196ca_4_k_cu_604b7f16_333936ignoreE,@object
	.size		_ZN40_INTERNAL_481196ca_4_k_cu_604b7f16_333934cuda3std3__442_GLOBAL__N__481196ca_4_k_cu_604b7f16_333936ignoreE,(_ZN40_INTERNAL_481196ca_4_k_cu_604b7f16_333934cute7productE - _ZN40_INTERNAL_481196ca_4_k_cu_604b7f16_333934cuda3std3__442_GLOBAL__N__481196ca_4_k_cu_604b7f16_333936ignoreE)
_ZN40_INTERNAL_481196ca_4_k_cu_604b7f16_333934cuda3std3__442_GLOBAL__N__481196ca_4_k_cu_604b7f16_333936ignoreE:
	.zero		1
	.type		_ZN40_INTERNAL_481196ca_4_k_cu_604b7f16_333934cute7productE,@object
	.size		_ZN40_INTERNAL_481196ca_4_k_cu_604b7f16_333934cute7productE,(_ZN40_INTERNAL_481196ca_4_k_cu_604b7f16_333934cuda3std3__45__cpo3endE - _ZN40_INTERNAL_481196ca_4_k_cu_604b7f16_333934cute7productE)
_ZN40_INTERNAL_481196ca_4_k_cu_604b7f16_333934cute7productE:
	.zero		1
	.type		_ZN40_INTERNAL_481196ca_4_k_cu_604b7f16_333934cuda3std3__45__cpo3endE,@object
	.size		_ZN40_INTERNAL_481196ca_4_k_cu_604b7f16_333934cuda3std3__45__cpo3endE,(_ZN40_INTERNAL_481196ca_4_k_cu_604b7f16_333934cuda3std3__419piecewise_constructE - _ZN40_INTERNAL_481196ca_4_k_cu_604b7f16_333934cuda3std3__45__cpo3endE)
_ZN40_INTERNAL_481196ca_4_k_cu_604b7f16_333934cuda3std3__45__cpo3endE:
	.zero		1
	.type		_ZN40_INTERNAL_481196ca_4_k_cu_604b7f16_333934cuda3std3__419piecewise_constructE,@object
	.size		_ZN40_INTERNAL_481196ca_4_k_cu_604b7f16_333934cuda3std3__419piecewise_constructE,(_ZN40_INTERNAL_481196ca_4_k_cu_604b7f16_333934cuda3std3__45__cpo4cendE - _ZN40_INTERNAL_481196ca_4_k_cu_604b7f16_333934cuda3std3__419piecewise_constructE)
_ZN40_INTERNAL_481196ca_4_k_cu_604b7f16_333934cuda3std3__419piecewise_constructE:
	.zero		1
	.type		_ZN40_INTERNAL_481196ca_4_k_cu_604b7f16_333934cuda3std3__45__cpo4cendE,@object
	.size		_ZN40_INTERNAL_481196ca_4_k_cu_604b7f16_333934cuda3std3__45__cpo4cendE,(_ZN40_INTERNAL_481196ca_4_k_cu_604b7f16_333934cuda3std6ranges3__45__cpo4swapE - _ZN40_INTERNAL_481196ca_4_k_cu_604b7f16_333934cuda3std3__45__cpo4cendE)
_ZN40_INTERNAL_481196ca_4_k_cu_604b7f16_333934cuda3std3__45__cpo4cendE:
	.zero		1
	.type		_ZN40_INTERNAL_481196ca_4_k_cu_604b7f16_333934cuda3std6ranges3__45__cpo4swapE,@object
	.size		_ZN40_INTERNAL_481196ca_4_k_cu_604b7f16_333934cuda3std6ranges3__45__cpo4swapE,(.L_10 - _ZN40_INTERNAL_481196ca_4_k_cu_604b7f16_333934cuda3std6ranges3__45__cpo4swapE)
_ZN40_INTERNAL_481196ca_4_k_cu_604b7f16_333934cuda3std6ranges3__45__cpo4swapE:
	.zero		1
.L_10:


//--------------------- .nv.constant0._ZN7cutlass13device_kernelINS_4gemm6kernel13GemmUniversalIN4cute5tupleIJiiiiEEENS1_10collective13CollectiveMmaINS1_35MainloopSm100TmaUmmaWarpSpecializedILi6ELi2ELi4ENS5_IJNS4_1CILi2EEENSA_ILi4EEENSA_ILi1EEEEEEEENS5_IJNSA_ILi128EEESG_NSA_ILi64EEEEEENS_10tfloat32_tENS5_IJlSD_lEEESJ_SK_NS4_8TiledMMAINS4_8MMA_AtomIJNS4_23SM100_MMA_TF32_2x1SM_SSISJ_SJ_fLi128ELi128ELNS4_4UMMA5MajorE0ELSP_0ELNSO_7ScaleInE0ELSQ_0EEEEEENS4_6LayoutINS5_IJSD_SD_SD_EEENS5_IJNSA_ILi0EEESV_SV_EEEEENS5_IJNS4_10UnderscoreESY_SY_EEEEENS4_28SM100_TMA_2SM_LOAD_MULTICASTENS4_14ComposedLayoutINS4_7SwizzleILi3ELi4ELi3EEENS4_18smem_ptr_flag_bitsILi32EEENST_INS5_IJNSA_ILi8EEENSA_ILi32EEEEEENS5_IJS18_SD_EEEEEEEvNS4_8identityENS4_18SM100_TMA_2SM_LOADES1C_vS1D_EENS_8epilogue10collective18CollectiveEpilogueINS1G_23Sm100TmaWarpSpecializedILi4ELi2ELi16ELb1ELb0EEEJNS5_IJSH_SG_SH_EEENS5_IJNST_ISH_SD_EENST_INS5_IJNSA_ILi16EEESB_EEENS5_IJSD_SH_EEEEEEEESJ_SK_SJ_SK_NS1G_6fusion15FusionCallbacksIS1K_NS1S_17LinearCombinationISJ_fSJ_fLNS_15FloatRoundStyleE2EEES1L_S1R_JEEENS4_5SM1004TMEM4LOAD26SM100_TMEM_LOAD_32dp32b16xENS4_13SM90_TMA_LOADENS12_INS13_ILi2ELi4ELi3EEES16_NST_INS5_IJS17_S1N_EEENS5_IJS1N_SD_EEEEEEENS4_39AutoVectorizingCopyWithAssumedAlignmentILi128EEENS4_14SM90_TMA_STOREES27_S29_S29_EEEvvEEEEvNT_6ParamsE --------------------------
	.section	.nv.constant0._ZN7cutlass13device_kernelINS_4gemm6kernel13GemmUniversalIN4cute5tupleIJiiiiEEENS1_10collective13CollectiveMmaINS1_35MainloopSm100TmaUmmaWarpSpecializedILi6ELi2ELi4ENS5_IJNS4_1CILi2EEENSA_ILi4EEENSA_ILi1EEEEEEEENS5_IJNSA_ILi128EEESG_NSA_ILi64EEEEEENS_10tfloat32_tENS5_IJlSD_lEEESJ_SK_NS4_8TiledMMAINS4_8MMA_AtomIJNS4_23SM100_MMA_TF32_2x1SM_SSISJ_SJ_fLi128ELi128ELNS4_4UMMA5MajorE0ELSP_0ELNSO_7ScaleInE0ELSQ_0EEEEEENS4_6LayoutINS5_IJSD_SD_SD_EEENS5_IJNSA_ILi0EEESV_SV_EEEEENS5_IJNS4_10UnderscoreESY_SY_EEEEENS4_28SM100_TMA_2SM_LOAD_MULTICASTENS4_14ComposedLayoutINS4_7SwizzleILi3ELi4ELi3EEENS4_18smem_ptr_flag_bitsILi32EEENST_INS5_IJNSA_ILi8EEENSA_ILi32EEEEEENS5_IJS18_SD_EEEEEEEvNS4_8identityENS4_18SM100_TMA_2SM_LOADES1C_vS1D_EENS_8epilogue10collective18CollectiveEpilogueINS1G_23Sm100TmaWarpSpecializedILi4ELi2ELi16ELb1ELb0EEEJNS5_IJSH_SG_SH_EEENS5_IJNST_ISH_SD_EENST_INS5_IJNSA_ILi16EEESB_EEENS5_IJSD_SH_EEEEEEEESJ_SK_SJ_SK_NS1G_6fusion15FusionCallbacksIS1K_NS1S_17LinearCombinationISJ_fSJ_fLNS_15FloatRoundStyleE2EEES1L_S1R_JEEENS4_5SM1004TMEM4LOAD26SM100_TMEM_LOAD_32dp32b16xENS4_13SM90_TMA_LOADENS12_INS13_ILi2ELi4ELi3EEES16_NST_INS5_IJS17_S1N_EEENS5_IJS1N_SD_EEEEEEENS4_39AutoVectorizingCopyWithAssumedAlignmentILi128EEENS4_14SM90_TMA_STOREES27_S29_S29_EEEvvEEEEvNT_6ParamsE,"a",@progbits
	.sectionflags	@""
	.align	4
.nv.constant0._ZN7cutlass13device_kernelINS_4gemm6kernel13GemmUniversalIN4cute5tupleIJiiiiEEENS1_10collective13CollectiveMmaINS1_35MainloopSm100TmaUmmaWarpSpecializedILi6ELi2ELi4ENS5_IJNS4_1CILi2EEENSA_ILi4EEENSA_ILi1EEEEEEEENS5_IJNSA_ILi128EEESG_NSA_ILi64EEEEEENS_10tfloat32_tENS5_IJlSD_lEEESJ_SK_NS4_8TiledMMAINS4_8MMA_AtomIJNS4_23SM100_MMA_TF32_2x1SM_SSISJ_SJ_fLi128ELi128ELNS4_4UMMA5MajorE0ELSP_0ELNSO_7ScaleInE0ELSQ_0EEEEEENS4_6LayoutINS5_IJSD_SD_SD_EEENS5_IJNSA_ILi0EEESV_SV_EEEEENS5_IJNS4_10UnderscoreESY_SY_EEEEENS4_28SM100_TMA_2SM_LOAD_MULTICASTENS4_14ComposedLayoutINS4_7SwizzleILi3ELi4ELi3EEENS4_18smem_ptr_flag_bitsILi32EEENST_INS5_IJNSA_ILi8EEENSA_ILi32EEEEEENS5_IJS18_SD_EEEEEEEvNS4_8identityENS4_18SM100_TMA_2SM_LOADES1C_vS1D_EENS_8epilogue10collective18CollectiveEpilogueINS1G_23Sm100TmaWarpSpecializedILi4ELi2ELi16ELb1ELb0EEEJNS5_IJSH_SG_SH_EEENS5_IJNST_ISH_SD_EENST_INS5_IJNSA_ILi16EEESB_EEENS5_IJSD_SH_EEEEEEEESJ_SK_SJ_SK_NS1G_6fusion15FusionCallbacksIS1K_NS1S_17LinearCombinationISJ_fSJ_fLNS_15FloatRoundStyleE2EEES1L_S1R_JEEENS4_5SM1004TMEM4LOAD26SM100_TMEM_LOAD_32dp32b16xENS4_13SM90_TMA_LOADENS12_INS13_ILi2ELi4ELi3EEES16_NST_INS5_IJS17_S1N_EEENS5_IJS1N_SD_EEEEEEENS4_39AutoVectorizingCopyWithAssumedAlignmentILi128EEENS4_14SM90_TMA_STOREES27_S29_S29_EEEvvEEEEvNT_6ParamsE:
	.zero		2944


//--------------------- SYMBOLS --------------------------

	.type		.nv.reservedSmem.offset0,@object
	.size		.nv.reservedSmem.offset0,0x4
	.type		.nv.reservedSmem.cap,@object
	.size		.nv.reservedSmem.cap,0x4
	.type		__assertfail,@function
